//
// Generated by NVIDIA NVVM Compiler
//
// Compiler Build ID: CL-36424714
// Cuda compilation tools, release 13.0, V13.0.88
// Based on NVVM 20.0.0
//

.version 9.0
.target sm_100
.address_size 64

	// .globl	_ZN2br4cuda10mask_floatEPKiPffii
.func  (.param .b64 func_retval0) __internal_accurate_pow
(
	.param .b64 __internal_accurate_pow_param_0,
	.param .b64 __internal_accurate_pow_param_1
)
;

.visible .entry _ZN2br4cuda10mask_floatEPKiPffii(
	.param .u64 .ptr .align 1 _ZN2br4cuda10mask_floatEPKiPffii_param_0,
	.param .u64 .ptr .align 1 _ZN2br4cuda10mask_floatEPKiPffii_param_1,
	.param .f32 _ZN2br4cuda10mask_floatEPKiPffii_param_2,
	.param .u32 _ZN2br4cuda10mask_floatEPKiPffii_param_3,
	.param .u32 _ZN2br4cuda10mask_floatEPKiPffii_param_4
)
{
	.reg .pred 	%p<14>;
	.reg .b32 	%r<43>;
	.reg .b32 	%f<2>;
	.reg .b64 	%rd<25>;

	ld.param.u64 	%rd6, [_ZN2br4cuda10mask_floatEPKiPffii_param_0];
	ld.param.u64 	%rd7, [_ZN2br4cuda10mask_floatEPKiPffii_param_1];
	ld.param.f32 	%f1, [_ZN2br4cuda10mask_floatEPKiPffii_param_2];
	ld.param.u32 	%r23, [_ZN2br4cuda10mask_floatEPKiPffii_param_3];
	ld.param.u32 	%r22, [_ZN2br4cuda10mask_floatEPKiPffii_param_4];
	mov.u32 	%r24, %ctaid.x;
	mov.u32 	%r25, %ntid.x;
	mov.u32 	%r26, %tid.x;
	mad.lo.s32 	%r1, %r24, %r25, %r26;
	mul.lo.s32 	%r27, %r22, %r23;
	setp.ge.s32 	%p1, %r1, %r27;
	@%p1 bra 	$L__BB0_17;
	cvta.to.global.u64 	%rd1, %rd7;
	rem.s32 	%r2, %r1, %r22;
	sub.s32 	%r3, %r1, %r2;
	mul.lo.s32 	%r4, %r3, %r22;
	mul.wide.s32 	%rd8, %r4, 4;
	add.s64 	%rd2, %rd1, %rd8;
	setp.lt.s32 	%p2, %r22, 1;
	@%p2 bra 	$L__BB0_13;
	mul.lo.s32 	%r5, %r2, %r22;
	and.b32  	%r6, %r22, 7;
	setp.lt.u32 	%p3, %r22, 8;
	mov.b32 	%r37, 0;
	@%p3 bra 	$L__BB0_5;
	and.b32  	%r37, %r22, 2147483640;
	neg.s32 	%r41, %r37;
	add.s64 	%rd10, %rd8, %rd1;
	add.s64 	%rd3, %rd10, 16;
	mov.u32 	%r40, %r5;
$L__BB0_4:
	.pragma "nounroll";
	mul.wide.s32 	%rd11, %r40, 4;
	add.s64 	%rd12, %rd3, %rd11;
	st.global.f32 	[%rd12+-16], %f1;
	st.global.f32 	[%rd12+-12], %f1;
	st.global.f32 	[%rd12+-8], %f1;
	st.global.f32 	[%rd12+-4], %f1;
	st.global.f32 	[%rd12], %f1;
	st.global.f32 	[%rd12+4], %f1;
	st.global.f32 	[%rd12+8], %f1;
	st.global.f32 	[%rd12+12], %f1;
	add.s32 	%r41, %r41, 8;
	add.s32 	%r40, %r40, 8;
	setp.eq.s32 	%p4, %r41, 0;
	@%p4 bra 	$L__BB0_5;
	bra.uni 	$L__BB0_4;
$L__BB0_5:
	setp.eq.s32 	%p5, %r6, 0;
	@%p5 bra 	$L__BB0_13;
	and.b32  	%r10, %r22, 3;
	setp.lt.u32 	%p6, %r6, 4;
	@%p6 bra 	$L__BB0_8;
	add.s32 	%r29, %r37, %r5;
	mul.wide.s32 	%rd13, %r29, 4;
	add.s64 	%rd14, %rd2, %rd13;
	st.global.f32 	[%rd14], %f1;
	st.global.f32 	[%rd14+4], %f1;
	st.global.f32 	[%rd14+8], %f1;
	st.global.f32 	[%rd14+12], %f1;
	add.s32 	%r37, %r37, 4;
$L__BB0_8:
	setp.eq.s32 	%p7, %r10, 0;
	@%p7 bra 	$L__BB0_13;
	setp.eq.s32 	%p8, %r10, 1;
	@%p8 bra 	$L__BB0_11;
	add.s32 	%r30, %r37, %r5;
	mul.wide.s32 	%rd15, %r30, 4;
	add.s64 	%rd16, %rd2, %rd15;
	st.global.f32 	[%rd16], %f1;
	st.global.f32 	[%rd16+4], %f1;
	add.s32 	%r37, %r37, 2;
$L__BB0_11:
	and.b32  	%r31, %r22, 1;
	setp.eq.b32 	%p9, %r31, 1;
	not.pred 	%p10, %p9;
	@%p10 bra 	$L__BB0_13;
	add.s32 	%r32, %r37, %r5;
	mul.wide.s32 	%rd17, %r32, 4;
	add.s64 	%rd18, %rd2, %rd17;
	st.global.f32 	[%rd18], %f1;
$L__BB0_13:
	setp.lt.s32 	%p11, %r2, 0;
	@%p11 bra 	$L__BB0_17;
	mul.lo.s32 	%r15, %r2, %r22;
	cvta.to.global.u64 	%rd4, %rd6;
	cvt.s64.s32 	%rd5, %r3;
	mov.b32 	%r42, 0;
$L__BB0_15:
	cvt.u64.u32 	%rd19, %r42;
	add.s64 	%rd20, %rd19, %rd5;
	shl.b64 	%rd21, %rd20, 2;
	add.s64 	%rd22, %rd4, %rd21;
	ld.global.u32 	%r34, [%rd22];
	setp.eq.s32 	%p12, %r34, 0;
	@%p12 bra 	$L__BB0_17;
	add.s32 	%r35, %r42, %r15;
	mul.wide.s32 	%rd23, %r35, 4;
	add.s64 	%rd24, %rd2, %rd23;
	mov.b32 	%r36, 0;
	st.global.u32 	[%rd24], %r36;
	add.s32 	%r21, %r42, 1;
	setp.ne.s32 	%p13, %r42, %r2;
	mov.u32 	%r42, %r21;
	@%p13 bra 	$L__BB0_15;
$L__BB0_17:
	ret;

}
	// .globl	_ZN2br4cuda11alibi_floatEPffii
.visible .entry _ZN2br4cuda11alibi_floatEPffii(
	.param .u64 .ptr .align 1 _ZN2br4cuda11alibi_floatEPffii_param_0,
	.param .f32 _ZN2br4cuda11alibi_floatEPffii_param_1,
	.param .u32 _ZN2br4cuda11alibi_floatEPffii_param_2,
	.param .u32 _ZN2br4cuda11alibi_floatEPffii_param_3
)
{
	.reg .pred 	%p<20>;
	.reg .b32 	%r<29>;
	.reg .b32 	%f<4>;
	.reg .b64 	%rd<7>;
	.reg .b64 	%fd<23>;

	ld.param.u64 	%rd2, [_ZN2br4cuda11alibi_floatEPffii_param_0];
	ld.param.f32 	%f1, [_ZN2br4cuda11alibi_floatEPffii_param_1];
	ld.param.u32 	%r6, [_ZN2br4cuda11alibi_floatEPffii_param_2];
	ld.param.u32 	%r5, [_ZN2br4cuda11alibi_floatEPffii_param_3];
	mov.u32 	%r7, %ctaid.x;
	mov.u32 	%r8, %ntid.x;
	mov.u32 	%r9, %tid.x;
	mad.lo.s32 	%r1, %r7, %r8, %r9;
	mul.lo.s32 	%r10, %r5, %r6;
	setp.ge.s32 	%p4, %r1, %r10;
	@%p4 bra 	$L__BB1_9;
	div.s32 	%r11, %r1, %r5;
	add.s32 	%r2, %r11, 1;
	cvt.rn.f64.s32 	%fd1, %r2;
	cvt.f64.f32 	%fd2, %f1;
	{
	.reg .b32 %temp; 
	mov.b64 	{%temp, %r3}, %fd2;
	}
	{
	.reg .b32 %temp; 
	mov.b64 	{%temp, %r4}, %fd1;
	}
	shr.u32 	%r12, %r4, 20;
	and.b32  	%r13, %r12, 2047;
	add.s32 	%r14, %r13, -1012;
	mov.b64 	%rd3, %fd1;
	shl.b64 	%rd1, %rd3, %r14;
	setp.eq.s64 	%p19, %rd1, -9223372036854775808;
	abs.f64 	%fd3, %fd2;
	{ // callseq 0, 0
	.param .b64 param0;
	st.param.f64 	[param0], %fd3;
	.param .b64 param1;
	st.param.f64 	[param1], %fd1;
	.param .b64 retval0;
	call.uni (retval0), 
	__internal_accurate_pow, 
	(
	param0, 
	param1
	);
	ld.param.f64 	%fd10, [retval0];
	} // callseq 0
	setp.lt.s32 	%p6, %r3, 0;
	neg.f64 	%fd12, %fd10;
	selp.f64 	%fd13, %fd12, %fd10, %p19;
	selp.f64 	%fd22, %fd13, %fd10, %p6;
	setp.neu.f32 	%p7, %f1, 0f00000000;
	@%p7 bra 	$L__BB1_3;
	setp.eq.s64 	%p8, %rd1, -9223372036854775808;
	abs.f64 	%fd14, %fd1;
	setp.neu.f64 	%p9, %fd14, 0d3FE0000000000000;
	and.pred  	%p19, %p9, %p8;
	selp.b32 	%r15, %r3, 0, %p19;
	setp.lt.s32 	%p10, %r4, 0;
	or.b32  	%r16, %r15, 2146435072;
	selp.b32 	%r17, %r16, %r15, %p10;
	mov.b32 	%r18, 0;
	mov.b64 	%fd22, {%r18, %r17};
$L__BB1_3:
	add.f64 	%fd15, %fd2, %fd1;
	{
	.reg .b32 %temp; 
	mov.b64 	{%temp, %r19}, %fd15;
	}
	and.b32  	%r20, %r19, 2146435072;
	setp.ne.s32 	%p11, %r20, 2146435072;
	@%p11 bra 	$L__BB1_8;
	setp.num.f32 	%p12, %f1, %f1;
	@%p12 bra 	$L__BB1_6;
	add.rn.f64 	%fd22, %fd2, %fd1;
	bra.uni 	$L__BB1_8;
$L__BB1_6:
	setp.neu.f64 	%p13, %fd3, 0d7FF0000000000000;
	@%p13 bra 	$L__BB1_8;
	setp.lt.s32 	%p14, %r3, 0;
	setp.lt.s32 	%p15, %r4, 0;
	selp.b32 	%r21, 0, 2146435072, %p15;
	and.b32  	%r22, %r4, 2147483647;
	setp.ne.s32 	%p16, %r22, 1071644672;
	or.b32  	%r23, %r21, -2147483648;
	selp.b32 	%r24, %r23, %r21, %p16;
	selp.b32 	%r25, %r24, %r21, %p19;
	selp.b32 	%r26, %r25, %r21, %p14;
	mov.b32 	%r27, 0;
	mov.b64 	%fd22, {%r27, %r26};
$L__BB1_8:
	setp.eq.f32 	%p17, %f1, 0f3F800000;
	setp.eq.s32 	%p18, %r2, 0;
	cvt.rn.f32.f64 	%f2, %fd22;
	rem.s32 	%r28, %r1, %r5;
	cvt.rn.f64.s32 	%fd16, %r28;
	cvt.f64.f32 	%fd17, %f2;
	selp.f64 	%fd18, 0d3FF0000000000000, %fd17, %p18;
	selp.f64 	%fd19, 0d3FF0000000000000, %fd18, %p17;
	mul.f64 	%fd20, %fd19, %fd16;
	cvt.rn.f32.f64 	%f3, %fd20;
	cvta.to.global.u64 	%rd4, %rd2;
	mul.wide.s32 	%rd5, %r1, 4;
	add.s64 	%rd6, %rd4, %rd5;
	st.global.f32 	[%rd6], %f3;
$L__BB1_9:
	ret;

}
.func  (.param .b64 func_retval0) __internal_accurate_pow(
	.param .b64 __internal_accurate_pow_param_0,
	.param .b64 __internal_accurate_pow_param_1
)
{
	.reg .pred 	%p<8>;
	.reg .b32 	%r<49>;
	.reg .b32 	%f<3>;
	.reg .b64 	%fd<109>;

	ld.param.f64 	%fd10, [__internal_accurate_pow_param_0];
	ld.param.f64 	%fd11, [__internal_accurate_pow_param_1];
	{
	.reg .b32 %temp; 
	mov.b64 	{%temp, %r46}, %fd10;
	}
	{
	.reg .b32 %temp; 
	mov.b64 	{%r45, %temp}, %fd10;
	}
	shr.u32 	%r47, %r46, 20;
	setp.gt.u32 	%p1, %r46, 1048575;
	@%p1 bra 	$L__BB2_2;
	mul.f64 	%fd12, %fd10, 0d4350000000000000;
	{
	.reg .b32 %temp; 
	mov.b64 	{%temp, %r46}, %fd12;
	}
	{
	.reg .b32 %temp; 
	mov.b64 	{%r45, %temp}, %fd12;
	}
	shr.u32 	%r16, %r46, 20;
	add.s32 	%r47, %r16, -54;
$L__BB2_2:
	add.s32 	%r48, %r47, -1023;
	and.b32  	%r17, %r46, -2146435073;
	or.b32  	%r18, %r17, 1072693248;
	mov.b64 	%fd107, {%r45, %r18};
	setp.lt.u32 	%p2, %r18, 1073127583;
	@%p2 bra 	$L__BB2_4;
	{
	.reg .b32 %temp; 
	mov.b64 	{%r19, %temp}, %fd107;
	}
	{
	.reg .b32 %temp; 
	mov.b64 	{%temp, %r20}, %fd107;
	}
	add.s32 	%r21, %r20, -1048576;
	mov.b64 	%fd107, {%r19, %r21};
	add.s32 	%r48, %r47, -1022;
$L__BB2_4:
	add.f64 	%fd13, %fd107, 0dBFF0000000000000;
	add.f64 	%fd14, %fd107, 0d3FF0000000000000;
	rcp.approx.ftz.f64 	%fd15, %fd14;
	neg.f64 	%fd16, %fd14;
	fma.rn.f64 	%fd17, %fd16, %fd15, 0d3FF0000000000000;
	fma.rn.f64 	%fd18, %fd17, %fd17, %fd17;
	fma.rn.f64 	%fd19, %fd18, %fd15, %fd15;
	mul.f64 	%fd20, %fd13, %fd19;
	fma.rn.f64 	%fd21, %fd13, %fd19, %fd20;
	mul.f64 	%fd22, %fd21, %fd21;
	fma.rn.f64 	%fd23, %fd22, 0d3EB0F5FF7D2CAFE2, 0d3ED0F5D241AD3B5A;
	fma.rn.f64 	%fd24, %fd23, %fd22, 0d3EF3B20A75488A3F;
	fma.rn.f64 	%fd25, %fd24, %fd22, 0d3F1745CDE4FAECD5;
	fma.rn.f64 	%fd26, %fd25, %fd22, 0d3F3C71C7258A578B;
	fma.rn.f64 	%fd27, %fd26, %fd22, 0d3F6249249242B910;
	fma.rn.f64 	%fd28, %fd27, %fd22, 0d3F89999999999DFB;
	sub.f64 	%fd29, %fd13, %fd21;
	add.f64 	%fd30, %fd29, %fd29;
	neg.f64 	%fd31, %fd21;
	fma.rn.f64 	%fd32, %fd31, %fd13, %fd30;
	mul.f64 	%fd33, %fd19, %fd32;
	fma.rn.f64 	%fd34, %fd22, %fd28, 0d3FB5555555555555;
	mov.f64 	%fd35, 0d3FB5555555555555;
	sub.f64 	%fd36, %fd35, %fd34;
	fma.rn.f64 	%fd37, %fd22, %fd28, %fd36;
	add.f64 	%fd38, %fd37, 0dBC46A4CB00B9E7B0;
	add.f64 	%fd39, %fd34, %fd38;
	sub.f64 	%fd40, %fd34, %fd39;
	add.f64 	%fd41, %fd38, %fd40;
	mul.rn.f64 	%fd42, %fd21, %fd21;
	neg.f64 	%fd43, %fd42;
	fma.rn.f64 	%fd44, %fd21, %fd21, %fd43;
	{
	.reg .b32 %temp; 
	mov.b64 	{%r22, %temp}, %fd33;
	}
	{
	.reg .b32 %temp; 
	mov.b64 	{%temp, %r23}, %fd33;
	}
	add.s32 	%r24, %r23, 1048576;
	mov.b64 	%fd45, {%r22, %r24};
	fma.rn.f64 	%fd46, %fd21, %fd45, %fd44;
	mul.rn.f64 	%fd47, %fd42, %fd21;
	neg.f64 	%fd48, %fd47;
	fma.rn.f64 	%fd49, %fd42, %fd21, %fd48;
	fma.rn.f64 	%fd50, %fd42, %fd33, %fd49;
	fma.rn.f64 	%fd51, %fd46, %fd21, %fd50;
	mul.rn.f64 	%fd52, %fd39, %fd47;
	neg.f64 	%fd53, %fd52;
	fma.rn.f64 	%fd54, %fd39, %fd47, %fd53;
	fma.rn.f64 	%fd55, %fd39, %fd51, %fd54;
	fma.rn.f64 	%fd56, %fd41, %fd47, %fd55;
	add.f64 	%fd57, %fd52, %fd56;
	sub.f64 	%fd58, %fd52, %fd57;
	add.f64 	%fd59, %fd56, %fd58;
	add.f64 	%fd60, %fd21, %fd57;
	sub.f64 	%fd61, %fd21, %fd60;
	add.f64 	%fd62, %fd57, %fd61;
	add.f64 	%fd63, %fd59, %fd62;
	add.f64 	%fd64, %fd33, %fd63;
	add.f64 	%fd65, %fd60, %fd64;
	sub.f64 	%fd66, %fd60, %fd65;
	add.f64 	%fd67, %fd64, %fd66;
	xor.b32  	%r25, %r48, -2147483648;
	mov.b32 	%r26, 1127219200;
	mov.b64 	%fd68, {%r25, %r26};
	mov.b32 	%r27, -2147483648;
	mov.b64 	%fd69, {%r27, %r26};
	sub.f64 	%fd70, %fd68, %fd69;
	fma.rn.f64 	%fd71, %fd70, 0d3FE62E42FEFA39EF, %fd65;
	fma.rn.f64 	%fd72, %fd70, 0dBFE62E42FEFA39EF, %fd71;
	sub.f64 	%fd73, %fd72, %fd65;
	sub.f64 	%fd74, %fd67, %fd73;
	fma.rn.f64 	%fd75, %fd70, 0d3C7ABC9E3B39803F, %fd74;
	add.f64 	%fd76, %fd71, %fd75;
	sub.f64 	%fd77, %fd71, %fd76;
	add.f64 	%fd78, %fd75, %fd77;
	{
	.reg .b32 %temp; 
	mov.b64 	{%temp, %r28}, %fd11;
	}
	{
	.reg .b32 %temp; 
	mov.b64 	{%r29, %temp}, %fd11;
	}
	shl.b32 	%r30, %r28, 1;
	setp.gt.u32 	%p3, %r30, -33554433;
	and.b32  	%r31, %r28, -15728641;
	selp.b32 	%r32, %r31, %r28, %p3;
	mov.b64 	%fd79, {%r29, %r32};
	mul.rn.f64 	%fd80, %fd76, %fd79;
	neg.f64 	%fd81, %fd80;
	fma.rn.f64 	%fd82, %fd76, %fd79, %fd81;
	fma.rn.f64 	%fd83, %fd78, %fd79, %fd82;
	add.f64 	%fd4, %fd80, %fd83;
	sub.f64 	%fd84, %fd80, %fd4;
	add.f64 	%fd5, %fd83, %fd84;
	fma.rn.f64 	%fd85, %fd4, 0d3FF71547652B82FE, 0d4338000000000000;
	{
	.reg .b32 %temp; 
	mov.b64 	{%r13, %temp}, %fd85;
	}
	mov.f64 	%fd86, 0dC338000000000000;
	add.rn.f64 	%fd87, %fd85, %fd86;
	fma.rn.f64 	%fd88, %fd87, 0dBFE62E42FEFA39EF, %fd4;
	fma.rn.f64 	%fd89, %fd87, 0dBC7ABC9E3B39803F, %fd88;
	fma.rn.f64 	%fd90, %fd89, 0d3E5ADE1569CE2BDF, 0d3E928AF3FCA213EA;
	fma.rn.f64 	%fd91, %fd90, %fd89, 0d3EC71DEE62401315;
	fma.rn.f64 	%fd92, %fd91, %fd89, 0d3EFA01997C89EB71;
	fma.rn.f64 	%fd93, %fd92, %fd89, 0d3F2A01A014761F65;
	fma.rn.f64 	%fd94, %fd93, %fd89, 0d3F56C16C1852B7AF;
	fma.rn.f64 	%fd95, %fd94, %fd89, 0d3F81111111122322;
	fma.rn.f64 	%fd96, %fd95, %fd89, 0d3FA55555555502A1;
	fma.rn.f64 	%fd97, %fd96, %fd89, 0d3FC5555555555511;
	fma.rn.f64 	%fd98, %fd97, %fd89, 0d3FE000000000000B;
	fma.rn.f64 	%fd99, %fd98, %fd89, 0d3FF0000000000000;
	fma.rn.f64 	%fd100, %fd99, %fd89, 0d3FF0000000000000;
	{
	.reg .b32 %temp; 
	mov.b64 	{%r14, %temp}, %fd100;
	}
	{
	.reg .b32 %temp; 
	mov.b64 	{%temp, %r15}, %fd100;
	}
	shl.b32 	%r33, %r13, 20;
	add.s32 	%r34, %r33, %r15;
	mov.b64 	%fd108, {%r14, %r34};
	{
	.reg .b32 %temp; 
	mov.b64 	{%temp, %r35}, %fd4;
	}
	mov.b32 	%f2, %r35;
	abs.f32 	%f1, %f2;
	setp.lt.f32 	%p4, %f1, 0f4086232B;
	@%p4 bra 	$L__BB2_7;
	setp.lt.f64 	%p5, %fd4, 0d0000000000000000;
	add.f64 	%fd101, %fd4, 0d7FF0000000000000;
	selp.f64 	%fd108, 0d0000000000000000, %fd101, %p5;
	setp.geu.f32 	%p6, %f1, 0f40874800;
	@%p6 bra 	$L__BB2_7;
	shr.u32 	%r36, %r13, 31;
	add.s32 	%r37, %r13, %r36;
	shr.s32 	%r38, %r37, 1;
	shl.b32 	%r39, %r38, 20;
	add.s32 	%r40, %r15, %r39;
	mov.b64 	%fd102, {%r14, %r40};
	sub.s32 	%r41, %r13, %r38;
	shl.b32 	%r42, %r41, 20;
	add.s32 	%r43, %r42, 1072693248;
	mov.b32 	%r44, 0;
	mov.b64 	%fd103, {%r44, %r43};
	mul.f64 	%fd108, %fd103, %fd102;
$L__BB2_7:
	abs.f64 	%fd104, %fd108;
	setp.eq.f64 	%p7, %fd104, 0d7FF0000000000000;
	fma.rn.f64 	%fd105, %fd108, %fd5, %fd108;
	selp.f64 	%fd106, %fd108, %fd105, %p7;
	st.param.f64 	[func_retval0], %fd106;
	ret;

}


// ===== COMPILED SASS (sm_100) =====

	.target	sm_100

	.elftype	@"ET_EXEC"


//--------------------- .note.nv.tkinfo           --------------------------
	.section	.note.nv.tkinfo,"",@"SHT_NOTE"
	.sectionflags	@"SHF_NOTE_NV_TKINFO"
	.tkinfo
        /*0018*/ 	.word	0x00000002
        /*0030*/ 	.string	""
        /*0030*/ 	.string	"ptxas"
        /*0030*/ 	.string	"Cuda compilation tools, release 13.0, V13.0.88"
        /*0030*/ 	.string	"Build cuda_13.0.r13.0/compiler.36424714_0"
        /*0030*/ 	.string	"-arch sm_100 -m 64 "



//--------------------- .note.nv.cuinfo           --------------------------
	.section	.note.nv.cuinfo,"",@"SHT_NOTE"
	.sectionflags	@"SHF_NOTE_NV_CUINFO"
        /*0018*/ 	.short	0x0002
        /*001a*/ 	.short	0x0064
        /*001c*/ 	.short	0x0082
	.zero		2


//--------------------- .nv.info                  --------------------------
	.section	.nv.info,"",@"SHT_CUDA_INFO"
	.align	4


	//----- nvinfo : EIATTR_REGCOUNT
	.align		4
        /*0000*/ 	.byte	0x04, 0x2f
        /*0002*/ 	.short	(.L_1 - .L_0)
	.align		4
.L_0:
        /*0004*/ 	.word	index@(_ZN2br4cuda10mask_floatEPKiPffii)
        /*0008*/ 	.word	0x00000012


	//----- nvinfo : EIATTR_FRAME_SIZE
	.align		4
.L_1:
        /*000c*/ 	.byte	0x04, 0x11
        /*000e*/ 	.short	(.L_3 - .L_2)
	.align		4
.L_2:
        /*0010*/ 	.word	index@(_ZN2br4cuda10mask_floatEPKiPffii)
        /*0014*/ 	.word	0x00000000


	//----- nvinfo : EIATTR_REGCOUNT
	.align		4
.L_3:
        /*0018*/ 	.byte	0x04, 0x2f
        /*001a*/ 	.short	(.L_5 - .L_4)
	.align		4
.L_4:
        /*001c*/ 	.word	index@(_ZN2br4cuda11alibi_floatEPffii)
        /*0020*/ 	.word	0x0000001e


	//----- nvinfo : EIATTR_FRAME_SIZE
	.align		4
.L_5:
        /*0024*/ 	.byte	0x04, 0x11
        /*0026*/ 	.short	(.L_7 - .L_6)
	.align		4
.L_6:
        /*0028*/ 	.word	index@($_ZN2br4cuda11alibi_floatEPffii$__internal_accurate_pow)
        /*002c*/ 	.word	0x00000000


	//----- nvinfo : EIATTR_FRAME_SIZE
	.align		4
.L_7:
        /*0030*/ 	.byte	0x04, 0x11
        /*0032*/ 	.short	(.L_9 - .L_8)
	.align		4
.L_8:
        /*0034*/ 	.word	index@(_ZN2br4cuda11alibi_floatEPffii)
        /*0038*/ 	.word	0x00000000


	//----- nvinfo : EIATTR_MIN_STACK_SIZE
	.align		4
.L_9:
        /*003c*/ 	.byte	0x04, 0x12
        /*003e*/ 	.short	(.L_11 - .L_10)
	.align		4
.L_10:
        /*0040*/ 	.word	index@(_ZN2br4cuda11alibi_floatEPffii)
        /*0044*/ 	.word	0x00000000


	//----- nvinfo : EIATTR_MIN_STACK_SIZE
	.align		4
.L_11:
        /*0048*/ 	.byte	0x04, 0x12
        /*004a*/ 	.short	(.L_13 - .L_12)
	.align		4
.L_12:
        /*004c*/ 	.word	index@(_ZN2br4cuda10mask_floatEPKiPffii)
        /*0050*/ 	.word	0x00000000
.L_13:


//--------------------- .nv.compat                --------------------------
	.section	.nv.compat,"",@"SHT_CUDA_COMPAT_INFO"
	.align	4
        /*0000*/ 	.byte	0x02, 0x09, 0x00, 0x00, 0x02, 0x02, 0x01, 0x00, 0x02, 0x05, 0x05, 0x00, 0x03, 0x07, 0x01, 0x01
        /*0010*/ 	.byte	0x02, 0x03, 0x00, 0x00, 0x02, 0x06, 0x01, 0x00, 0x04, 0x0b, 0x08, 0x00, 0x01, 0x00, 0x00, 0x00
        /*0020*/ 	.byte	0x00, 0x00, 0x00, 0x00


//--------------------- .nv.info._ZN2br4cuda11alibi_floatEPffii --------------------------
	.section	.nv.info._ZN2br4cuda11alibi_floatEPffii,"",@"SHT_CUDA_INFO"
	.sectionflags	@""
	.align	4


	//----- nvinfo : EIATTR_CUDA_API_VERSION
	.align		4
        /*0000*/ 	.byte	0x04, 0x37
        /*0002*/ 	.short	(.L_15 - .L_14)
.L_14:
        /*0004*/ 	.word	0x00000082


	//----- nvinfo : EIATTR_KPARAM_INFO
	.align		4
.L_15:
        /*0008*/ 	.byte	0x04, 0x17
        /*000a*/ 	.short	(.L_17 - .L_16)
.L_16:
        /*000c*/ 	.word	0x00000000
        /*0010*/ 	.short	0x0003
        /*0012*/ 	.short	0x0010
        /*0014*/ 	.byte	0x00, 0xf0, 0x11, 0x00


	//----- nvinfo : EIATTR_KPARAM_INFO
	.align		4
.L_17:
        /*0018*/ 	.byte	0x04, 0x17
        /*001a*/ 	.short	(.L_19 - .L_18)
.L_18:
        /*001c*/ 	.word	0x00000000
        /*0020*/ 	.short	0x0002
        /*0022*/ 	.short	0x000c
        /*0024*/ 	.byte	0x00, 0xf0, 0x11, 0x00


	//----- nvinfo : EIATTR_KPARAM_INFO
	.align		4
.L_19:
        /*0028*/ 	.byte	0x04, 0x17
        /*002a*/ 	.short	(.L_21 - .L_20)
.L_20:
        /*002c*/ 	.word	0x00000000
        /*0030*/ 	.short	0x0001
        /*0032*/ 	.short	0x0008
        /*0034*/ 	.byte	0x00, 0xf0, 0x11, 0x00


	//----- nvinfo : EIATTR_KPARAM_INFO
	.align		4
.L_21:
        /*0038*/ 	.byte	0x04, 0x17
        /*003a*/ 	.short	(.L_23 - .L_22)
.L_22:
        /*003c*/ 	.word	0x00000000
        /*0040*/ 	.short	0x0000
        /*0042*/ 	.short	0x0000
        /*0044*/ 	.byte	0x00, 0xf5, 0x21, 0x00


	//----- nvinfo : EIATTR_SPARSE_MMA_MASK
	.align		4
.L_23:
        /*0048*/ 	.byte	0x03, 0x50
        /*004a*/ 	.short	0x0000


	//----- nvinfo : EIATTR_MAXREG_COUNT
	.align		4
        /*004c*/ 	.byte	0x03, 0x1b
        /*004e*/ 	.short	0x00ff


	//----- nvinfo : EIATTR_MERCURY_ISA_VERSION
	.align		4
        /*0050*/ 	.byte	0x03, 0x5f
        /*0052*/ 	.short	0x0101


	//----- nvinfo : EIATTR_VRC_CTA_INIT_COUNT
	.align		4
        /*0054*/ 	.byte	0x02, 0x4a
	.zero		1
	.zero		1


	//----- nvinfo : EIATTR_EXIT_INSTR_OFFSETS
	.align		4
        /*0058*/ 	.byte	0x04, 0x1c
        /*005a*/ 	.short	(.L_25 - .L_24)


	//   ....[0]....
.L_24:
        /*005c*/ 	.word	0x00000090


	//   ....[1]....
        /*0060*/ 	.word	0x000007d0


	//----- nvinfo : EIATTR_CRS_STACK_SIZE
	.align		4
.L_25:
        /*0064*/ 	.byte	0x04, 0x1e
        /*0066*/ 	.short	(.L_27 - .L_26)
.L_26:
        /*0068*/ 	.word	0x00000000


	//----- nvinfo : EIATTR_CBANK_PARAM_SIZE
	.align		4
.L_27:
        /*006c*/ 	.byte	0x03, 0x19
        /*006e*/ 	.short	0x0014


	//----- nvinfo : EIATTR_PARAM_CBANK
	.align		4
        /*0070*/ 	.byte	0x04, 0x0a
        /*0072*/ 	.short	(.L_29 - .L_28)
	.align		4
.L_28:
        /*0074*/ 	.word	index@(.nv.constant0._ZN2br4cuda11alibi_floatEPffii)
        /*0078*/ 	.short	0x0380
        /*007a*/ 	.short	0x0014


	//----- nvinfo : EIATTR_SW_WAR
	.align		4
.L_29:
        /*007c*/ 	.byte	0x04, 0x36
        /*007e*/ 	.short	(.L_31 - .L_30)
.L_30:
        /*0080*/ 	.word	0x00000008
.L_31:


//--------------------- .nv.info._ZN2br4cuda10mask_floatEPKiPffii --------------------------
	.section	.nv.info._ZN2br4cuda10mask_floatEPKiPffii,"",@"SHT_CUDA_INFO"
	.sectionflags	@""
	.align	4


	//----- nvinfo : EIATTR_CUDA_API_VERSION
	.align		4
        /*0000*/ 	.byte	0x04, 0x37
        /*0002*/ 	.short	(.L_33 - .L_32)
.L_32:
        /*0004*/ 	.word	0x00000082


	//----- nvinfo : EIATTR_KPARAM_INFO
	.align		4
.L_33:
        /*0008*/ 	.byte	0x04, 0x17
        /*000a*/ 	.short	(.L_35 - .L_34)
.L_34:
        /*000c*/ 	.word	0x00000000
        /*0010*/ 	.short	0x0004
        /*0012*/ 	.short	0x0018
        /*0014*/ 	.byte	0x00, 0xf0, 0x11, 0x00


	//----- nvinfo : EIATTR_KPARAM_INFO
	.align		4
.L_35:
        /*0018*/ 	.byte	0x04, 0x17
        /*001a*/ 	.short	(.L_37 - .L_36)
.L_36:
        /*001c*/ 	.word	0x00000000
        /*0020*/ 	.short	0x0003
        /*0022*/ 	.short	0x0014
        /*0024*/ 	.byte	0x00, 0xf0, 0x11, 0x00


	//----- nvinfo : EIATTR_KPARAM_INFO
	.align		4
.L_37:
        /*0028*/ 	.byte	0x04, 0x17
        /*002a*/ 	.short	(.L_39 - .L_38)
.L_38:
        /*002c*/ 	.word	0x00000000
        /*0030*/ 	.short	0x0002
        /*0032*/ 	.short	0x0010
        /*0034*/ 	.byte	0x00, 0xf0, 0x11, 0x00


	//----- nvinfo : EIATTR_KPARAM_INFO
	.align		4
.L_39:
        /*0038*/ 	.byte	0x04, 0x17
        /*003a*/ 	.short	(.L_41 - .L_40)
.L_40:
        /*003c*/ 	.word	0x00000000
        /*0040*/ 	.short	0x0001
        /*0042*/ 	.short	0x0008
        /*0044*/ 	.byte	0x00, 0xf5, 0x21, 0x00


	//----- nvinfo : EIATTR_KPARAM_INFO
	.align		4
.L_41:
        /*0048*/ 	.byte	0x04, 0x17
        /*004a*/ 	.short	(.L_43 - .L_42)
.L_42:
        /*004c*/ 	.word	0x00000000
        /*0050*/ 	.short	0x0000
        /*0052*/ 	.short	0x0000
        /*0054*/ 	.byte	0x00, 0xf5, 0x21, 0x00


	//----- nvinfo : EIATTR_SPARSE_MMA_MASK
	.align		4
.L_43:
        /*0058*/ 	.byte	0x03, 0x50
        /*005a*/ 	.short	0x0000


	//----- nvinfo : EIATTR_MAXREG_COUNT
	.align		4
        /*005c*/ 	.byte	0x03, 0x1b
        /*005e*/ 	.short	0x00ff


	//----- nvinfo : EIATTR_MERCURY_ISA_VERSION
	.align		4
        /*0060*/ 	.byte	0x03, 0x5f
        /*0062*/ 	.short	0x0101


	//----- nvinfo : EIATTR_VRC_CTA_INIT_COUNT
	.align		4
        /*0064*/ 	.byte	0x02, 0x4a
	.zero		1
	.zero		1


	//----- nvinfo : EIATTR_EXIT_INSTR_OFFSETS
	.align		4
        /*0068*/ 	.byte	0x04, 0x1c
        /*006a*/ 	.short	(.L_45 - .L_44)


	//   ....[0]....
.L_44:
        /*006c*/ 	.word	0x00000090


	//   ....[1]....
        /*0070*/ 	.word	0x000005c0


	//   ....[2]....
        /*0074*/ 	.word	0x00000670


	//   ....[3]....
        /*0078*/ 	.word	0x000006e0


	//----- nvinfo : EIATTR_CRS_STACK_SIZE
	.align		4
.L_45:
        /*007c*/ 	.byte	0x04, 0x1e
        /*007e*/ 	.short	(.L_47 - .L_46)
.L_46:
        /*0080*/ 	.word	0x00000000


	//----- nvinfo : EIATTR_CBANK_PARAM_SIZE
	.align		4
.L_47:
        /*0084*/ 	.byte	0x03, 0x19
        /*0086*/ 	.short	0x001c


	//----- nvinfo : EIATTR_PARAM_CBANK
	.align		4
        /*0088*/ 	.byte	0x04, 0x0a
        /*008a*/ 	.short	(.L_49 - .L_48)
	.align		4
.L_48:
        /*008c*/ 	.word	index@(.nv.constant0._ZN2br4cuda10mask_floatEPKiPffii)
        /*0090*/ 	.short	0x0380
        /*0092*/ 	.short	0x001c


	//----- nvinfo : EIATTR_SW_WAR
	.align		4
.L_49:
        /*0094*/ 	.byte	0x04, 0x36
        /*0096*/ 	.short	(.L_51 - .L_50)
.L_50:
        /*0098*/ 	.word	0x00000008
.L_51:


//--------------------- .nv.callgraph             --------------------------
	.section	.nv.callgraph,"",@"SHT_CUDA_CALLGRAPH"
	.align	4
	.sectionentsize	8
	.align		4
        /*0000*/ 	.word	0x00000000
	.align		4
        /*0004*/ 	.word	0xffffffff
	.align		4
        /*0008*/ 	.word	0x00000000
	.align		4
        /*000c*/ 	.word	0xfffffffe
	.align		4
        /*0010*/ 	.word	0x00000000
	.align		4
        /*0014*/ 	.word	0xfffffffd
	.align		4
        /*0018*/ 	.word	0x00000000
	.align		4
        /*001c*/ 	.word	0xfffffffc


//--------------------- .text._ZN2br4cuda11alibi_floatEPffii --------------------------
	.section	.text._ZN2br4cuda11alibi_floatEPffii,"ax",@progbits
	.align	128
        .global         _ZN2br4cuda11alibi_floatEPffii
        .type           _ZN2br4cuda11alibi_floatEPffii,@function
        .size           _ZN2br4cuda11alibi_floatEPffii,(.L_x_12 - _ZN2br4cuda11alibi_floatEPffii)
        .other          _ZN2br4cuda11alibi_floatEPffii,@"STO_CUDA_ENTRY STV_DEFAULT"
_ZN2br4cuda11alibi_floatEPffii:
.text._ZN2br4cuda11alibi_floatEPffii:
[----:B------:R-:W-:Y:S01]  /*0000*/  LDC R1, c[0x0][0x37c] ;  /* 0x0000df00ff017b82 */ /* 0x000fe20000000800 */
[----:B------:R-:W0:Y:S07]  /*0010*/  S2R R3, SR_TID.X ;  /* 0x0000000000037919 */ /* 0x000e2e0000002100 */
[----:B------:R-:W0:Y:S01]  /*0020*/  S2UR UR4, SR_CTAID.X ;  /* 0x00000000000479c3 */ /* 0x000e220000002500 */
[----:B------:R-:W1:Y:S07]  /*0030*/  LDCU UR5, c[0x0][0x38c] ;  /* 0x00007180ff0577ac */ /* 0x000e6e0008000800 */
[----:B------:R-:W0:Y:S08]  /*0040*/  LDC R2, c[0x0][0x360] ;  /* 0x0000d800ff027b82 */ /* 0x000e300000000800 */
[----:B------:R-:W1:Y:S01]  /*0050*/  LDC R7, c[0x0][0x390] ;  /* 0x0000e400ff077b82 */ /* 0x000e620000000800 */
[----:B0-----:R-:W-:-:S02]  /*0060*/  IMAD R2, R2, UR4, R3 ;  /* 0x0000000402027c24 */ /* 0x001fc4000f8e0203 */
[----:B-1----:R-:W-:-:S05]  /*0070*/  IMAD R3, R7, UR5, RZ ;  /* 0x0000000507037c24 */ /* 0x002fca000f8e02ff */
[----:B------:R-:W-:-:S13]  /*0080*/  ISETP.GE.AND P0, PT, R2, R3, PT ;  /* 0x000000030200720c */ /* 0x000fda0003f06270 */
[----:B------:R-:W-:Y:S05]  /*0090*/  @P0 EXIT ;  /* 0x000000000000094d */ /* 0x000fea0003800000 */
[----:B------:R-:W-:Y:S01]  /*00a0*/  IABS R3, R7 ;  /* 0x0000000700037213 */ /* 0x000fe20000000000 */
[----:B------:R-:W0:Y:S01]  /*00b0*/  LDCU UR4, c[0x0][0x388] ;  /* 0x00007100ff0477ac */ /* 0x000e220008000800 */
[----:B------:R-:W-:Y:S02]  /*00c0*/  BSSY.RECONVERGENT B0, `(.L_x_0) ;  /* 0x0000024000007945 */ /* 0x000fe40003800200 */
[----:B------:R-:W1:Y:S08]  /*00d0*/  I2F.RP R0, R3 ;  /* 0x0000000300007306 */ /* 0x000e700000209400 */
[----:B-1----:R-:W1:Y:S02]  /*00e0*/  MUFU.RCP R0, R0 ;  /* 0x0000000000007308 */ /* 0x002e640000001000 */
[----:B-1----:R-:W-:-:S06]  /*00f0*/  VIADD R4, R0, 0xffffffe ;  /* 0x0ffffffe00047836 */ /* 0x002fcc0000000000 */
[----:B------:R1:W2:Y:S02]  /*0100*/  F2I.FTZ.U32.TRUNC.NTZ R5, R4 ;  /* 0x0000000400057305 */ /* 0x0002a4000021f000 */
[----:B-1----:R-:W-:Y:S02]  /*0110*/  IMAD.MOV.U32 R4, RZ, RZ, RZ ;  /* 0x000000ffff047224 */ /* 0x002fe400078e00ff */
[----:B--2---:R-:W-:-:S04]  /*0120*/  IMAD.MOV R6, RZ, RZ, -R5 ;  /* 0x000000ffff067224 */ /* 0x004fc800078e0a05 */
[----:B------:R-:W-:Y:S01]  /*0130*/  IMAD R9, R6, R3, RZ ;  /* 0x0000000306097224 */ /* 0x000fe200078e02ff */
[----:B------:R-:W-:-:S03]  /*0140*/  IABS R6, R2 ;  /* 0x0000000200067213 */ /* 0x000fc60000000000 */
[----:B------:R-:W-:-:S06]  /*0150*/  IMAD.HI.U32 R5, R5, R9, R4 ;  /* 0x0000000905057227 */ /* 0x000fcc00078e0004 */
[----:B------:R-:W-:-:S04]  /*0160*/  IMAD.HI.U32 R5, R5, R6, RZ ;  /* 0x0000000605057227 */ /* 0x000fc800078e00ff */
[----:B------:R-:W-:-:S04]  /*0170*/  IMAD.MOV R0, RZ, RZ, -R5 ;  /* 0x000000ffff007224 */ /* 0x000fc800078e0a05 */
[----:B------:R-:W-:-:S05]  /*0180*/  IMAD R0, R3, R0, R6 ;  /* 0x0000000003007224 */ /* 0x000fca00078e0206 */
[----:B------:R-:W-:-:S13]  /*0190*/  ISETP.GT.U32.AND P1, PT, R3, R0, PT ;  /* 0x000000000300720c */ /* 0x000fda0003f24070 */
[----:B------:R-:W-:Y:S02]  /*01a0*/  @!P1 IMAD.IADD R0, R0, 0x1, -R3 ;  /* 0x0000000100009824 */ /* 0x000fe400078e0a03 */
[----:B------:R-:W-:Y:S01]  /*01b0*/  @!P1 VIADD R5, R5, 0x1 ;  /* 0x0000000105059836 */ /* 0x000fe20000000000 */
[----:B------:R-:W-:Y:S02]  /*01c0*/  ISETP.NE.AND P1, PT, R7, RZ, PT ;  /* 0x000000ff0700720c */ /* 0x000fe40003f25270 */
[----:B------:R-:W-:Y:S02]  /*01d0*/  ISETP.GE.U32.AND P0, PT, R0, R3, PT ;  /* 0x000000030000720c */ /* 0x000fe40003f06070 */
[----:B------:R-:W-:-:S04]  /*01e0*/  LOP3.LUT R0, R2, R7, RZ, 0x3c, !PT ;  /* 0x0000000702007212 */ /* 0x000fc800078e3cff */
[----:B------:R-:W-:-:S07]  /*01f0*/  ISETP.GE.AND P2, PT, R0, RZ, PT ;  /* 0x000000ff0000720c */ /* 0x000fce0003f46270 */
[----:B------:R-:W-:-:S06]  /*0200*/  @P0 VIADD R5, R5, 0x1 ;  /* 0x0000000105050836 */ /* 0x000fcc0000000000 */
[----:B------:R-:W-:Y:S01]  /*0210*/  @!P2 IMAD.MOV R5, RZ, RZ, -R5 ;  /* 0x000000ffff05a224 */ /* 0x000fe200078e0a05 */
[----:B------:R-:W-:Y:S02]  /*0220*/  @!P1 LOP3.LUT R5, RZ, R7, RZ, 0x33, !PT ;  /* 0x00000007ff059212 */ /* 0x000fe400078e33ff */
[----:B0-----:R-:W-:Y:S03]  /*0230*/  F2F.F64.F32 R6, UR4 ;  /* 0x0000000400067d10 */ /* 0x001fe60008201800 */
[----:B------:R-:W-:-:S05]  /*0240*/  VIADD R3, R5, 0x1 ;  /* 0x0000000105037836 */ /* 0x000fca0000000000 */
[----:B------:R-:W0:Y:S02]  /*0250*/  I2F.F64 R4, R3 ;  /* 0x0000000300047312 */ /* 0x000e240000201c00 */
[----:B0-----:R-:W-:-:S04]  /*0260*/  SHF.R.U32.HI R0, RZ, 0x14, R5 ;  /* 0x00000014ff007819 */ /* 0x001fc80000011605 */
[----:B------:R-:W-:-:S05]  /*0270*/  LOP3.LUT R0, R0, 0x7ff, RZ, 0xc0, !PT ;  /* 0x000007ff00007812 */ /* 0x000fca00078ec0ff */
[----:B------:R-:W-:Y:S01]  /*0280*/  VIADD R27, R0, 0xfffffc0c ;  /* 0xfffffc0c001b7836 */ /* 0x000fe20000000000 */
[----:B------:R-:W-:-:S04]  /*0290*/  MOV R0, 0x300 ;  /* 0x0000030000007802 */ /* 0x000fc80000000f00 */
[CC--:B------:R-:W-:Y:S02]  /*02a0*/  SHF.L.U32 R26, R4.reuse, R27.reuse, RZ ;  /* 0x0000001b041a7219 */ /* 0x0c0fe400000006ff */
[----:B------:R-:W-:Y:S02]  /*02b0*/  SHF.L.U64.HI R27, R4, R27, R5 ;  /* 0x0000001b041b7219 */ /* 0x000fe40000010205 */
[----:B------:R-:W-:-:S04]  /*02c0*/  ISETP.NE.U32.AND P0, PT, R26, RZ, PT ;  /* 0x000000ff1a00720c */ /* 0x000fc80003f05070 */
[----:B------:R-:W-:-:S04]  /*02d0*/  ISETP.NE.AND.EX P0, PT, R27, -0x80000000, PT, P0 ;  /* 0x800000001b00780c */ /* 0x000fc80003f05300 */
[----:B------:R-:W-:-:S13]  /*02e0*/  PLOP3.LUT P0, PT, P0, PT, PT, 0x8, 0x80 ;  /* 0x000000000080781c */ /* 0x000fda000070e170 */
[----:B------:R-:W-:Y:S05]  /*02f0*/  CALL.REL.NOINC `($_ZN2br4cuda11alibi_floatEPffii$__internal_accurate_pow) ;  /* 0x0000000400387944 */ /* 0x000fea0003c00000 */
[----:B------:R-:W-:Y:S05]  /*0300*/  BSYNC.RECONVERGENT B0 ;  /* 0x0000000000007941 */ /* 0x000fea0003800200 */
.L_x_0:
[----:B------:R-:W0:Y:S01]  /*0310*/  LDC R12, c[0x0][0x388] ;  /* 0x0000e200ff0c7b82 */ /* 0x000e220000000800 */
[----:B------:R-:W-:Y:S01]  /*0320*/  IMAD.MOV.U32 R10, RZ, RZ, R13 ;  /* 0x000000ffff0a7224 */ /* 0x000fe200078e000d */
[----:B------:R-:W-:Y:S01]  /*0330*/  DADD R8, R4, R6 ;  /* 0x0000000004087229 */ /* 0x000fe20000000006 */
[----:B------:R-:W-:Y:S01]  /*0340*/  IMAD.MOV.U32 R11, RZ, RZ, R16 ;  /* 0x000000ffff0b7224 */ /* 0x000fe200078e0010 */
[----:B------:R-:W-:-:S05]  /*0350*/  ISETP.GE.AND P1, PT, R7, RZ, PT ;  /* 0x000000ff0700720c */ /* 0x000fca0003f26270 */
[----:B------:R-:W-:-:S03]  /*0360*/  DADD R10, -RZ, -R10 ;  /* 0x00000000ff0a7229 */ /* 0x000fc6000000090a */
[----:B------:R-:W-:-:S04]  /*0370*/  LOP3.LUT R8, R9, 0x7ff00000, RZ, 0xc0, !PT ;  /* 0x7ff0000009087812 */ /* 0x000fc800078ec0ff */
[----:B------:R-:W-:-:S03]  /*0380*/  ISETP.NE.AND P2, PT, R8, 0x7ff00000, PT ;  /* 0x7ff000000800780c */ /* 0x000fc60003f45270 */
[-C--:B------:R-:W-:Y:S02]  /*0390*/  FSEL R0, R10, R13.reuse, P0 ;  /* 0x0000000d0a007208 */ /* 0x080fe40000000000 */
[-C--:B------:R-:W-:Y:S02]  /*03a0*/  FSEL R11, R11, R16.reuse, P0 ;  /* 0x000000100b0b7208 */ /* 0x080fe40000000000 */
[----:B------:R-:W-:Y:S02]  /*03b0*/  FSEL R8, R0, R13, !P1 ;  /* 0x0000000d00087208 */ /* 0x000fe40004800000 */
[----:B0-----:R-:W-:Y:S02]  /*03c0*/  FSETP.NEU.AND P3, PT, R12, RZ, PT ;  /* 0x000000ff0c00720b */ /* 0x001fe40003f6d000 */
[----:B------:R-:W-:-:S11]  /*03d0*/  FSEL R9, R11, R16, !P1 ;  /* 0x000000100b097208 */ /* 0x000fd60004800000 */
[----:B------:R-:W-:Y:S05]  /*03e0*/  @P3 BRA `(.L_x_1) ;  /* 0x00000000001c3947 */ /* 0x000fea0003800000 */
[----:B------:R-:W-:Y:S01]  /*03f0*/  ISETP.NE.U32.AND P0, PT, R26, RZ, PT ;  /* 0x000000ff1a00720c */ /* 0x000fe20003f05070 */
[----:B------:R-:W-:Y:S01]  /*0400*/  IMAD.MOV.U32 R8, RZ, RZ, RZ ;  /* 0x000000ffff087224 */ /* 0x000fe200078e00ff */
[----:B------:R-:W-:Y:S02]  /*0410*/  ISETP.GE.AND P3, PT, R5, RZ, PT ;  /* 0x000000ff0500720c */ /* 0x000fe40003f66270 */
[----:B------:R-:W-:-:S13]  /*0420*/  ISETP.NE.AND.EX P0, PT, R27, -0x80000000, PT, P0 ;  /* 0x800000001b00780c */ /* 0x000fda0003f05300 */
[----:B------:R-:W-:-:S06]  /*0430*/  DSETP.NEU.AND P0, PT, |R4|, 0.5, !P0 ;  /* 0x3fe000000400742a */ /* 0x000fcc000470d200 */
[----:B------:R-:W-:-:S04]  /*0440*/  SEL R9, R7, RZ, P0 ;  /* 0x000000ff07097207 */ /* 0x000fc80000000000 */
[----:B------:R-:W-:-:S07]  /*0450*/  @!P3 LOP3.LUT R9, R9, 0x7ff00000, RZ, 0xfc, !PT ;  /* 0x7ff000000909b812 */ /* 0x000fce00078efcff */
.L_x_1:
[----:B------:R-:W-:Y:S04]  /*0460*/  BSSY.RECONVERGENT B0, `(.L_x_2) ;  /* 0x000000f000007945 */ /* 0x000fe80003800200 */
[----:B------:R-:W-:Y:S05]  /*0470*/  @P2 BRA `(.L_x_3) ;  /* 0x0000000000342947 */ /* 0x000fea0003800000 */
[----:B------:R-:W-:-:S13]  /*0480*/  FSETP.NAN.AND P2, PT, R12, R12, PT ;  /* 0x0000000c0c00720b */ /* 0x000fda0003f48000 */
[----:B------:R-:W-:Y:S01]  /*0490*/  @P2 DADD R8, R4, R6 ;  /* 0x0000000004082229 */ /* 0x000fe20000000006 */
[----:B------:R-:W-:Y:S10]  /*04a0*/  @P2 BRA `(.L_x_3) ;  /* 0x0000000000282947 */ /* 0x000ff40003800000 */
[----:B------:R-:W-:-:S14]  /*04b0*/  DSETP.NEU.AND P2, PT, |R6|, +INF , PT ;  /* 0x7ff000000600742a */ /* 0x000fdc0003f4d200 */
[----:B------:R-:W-:Y:S05]  /*04c0*/  @P2 BRA `(.L_x_3) ;  /* 0x0000000000202947 */ /* 0x000fea0003800000 */
[C---:B------:R-:W-:Y:S01]  /*04d0*/  ISETP.GE.AND P2, PT, R5.reuse, RZ, PT ;  /* 0x000000ff0500720c */ /* 0x040fe20003f46270 */
[----:B------:R-:W-:Y:S01]  /*04e0*/  IMAD.MOV.U32 R8, RZ, RZ, RZ ;  /* 0x000000ffff087224 */ /* 0x000fe200078e00ff */
[----:B------:R-:W-:Y:S02]  /*04f0*/  LOP3.LUT R4, R5, 0x7fffffff, RZ, 0xc0, !PT ;  /* 0x7fffffff05047812 */ /* 0x000fe400078ec0ff */
[----:B------:R-:W-:Y:S02]  /*0500*/  SEL R9, RZ, 0x7ff00000, !P2 ;  /* 0x7ff00000ff097807 */ /* 0x000fe40005000000 */
[----:B------:R-:W-:-:S03]  /*0510*/  ISETP.NE.AND P2, PT, R4, 0x3fe00000, PT ;  /* 0x3fe000000400780c */ /* 0x000fc60003f45270 */
[----:B------:R-:W-:-:S05]  /*0520*/  VIADD R0, R9, 0x80000000 ;  /* 0x8000000009007836 */ /* 0x000fca0000000000 */
[----:B------:R-:W-:-:S04]  /*0530*/  SEL R0, R0, R9, P2 ;  /* 0x0000000900007207 */ /* 0x000fc80001000000 */
[----:B------:R-:W-:-:S07]  /*0540*/  @!P1 SEL R9, R0, R9, P0 ;  /* 0x0000000900099207 */ /* 0x000fce0000000000 */
.L_x_3:
[----:B------:R-:W-:Y:S05]  /*0550*/  BSYNC.RECONVERGENT B0 ;  /* 0x0000000000007941 */ /* 0x000fea0003800200 */
.L_x_2:
[----:B------:R-:W0:Y:S01]  /*0560*/  LDC R11, c[0x0][0x390] ;  /* 0x0000e400ff0b7b82 */ /* 0x000e220000000800 */
[----:B------:R-:W-:Y:S01]  /*0570*/  IABS R10, R2 ;  /* 0x00000002000a7213 */ /* 0x000fe20000000000 */
[----:B------:R-:W1:Y:S01]  /*0580*/  LDCU.64 UR4, c[0x0][0x358] ;  /* 0x00006b00ff0477ac */ /* 0x000e620008000a00 */
[----:B------:R-:W-:Y:S02]  /*0590*/  ISETP.GE.AND P1, PT, R2, RZ, PT ;  /* 0x000000ff0200720c */ /* 0x000fe40003f26270 */
[----:B0-----:R-:W-:Y:S02]  /*05a0*/  IABS R0, R11 ;  /* 0x0000000b00007213 */ /* 0x001fe40000000000 */
[----:B------:R-:W-:Y:S02]  /*05b0*/  ISETP.NE.AND P2, PT, R11, RZ, PT ;  /* 0x000000ff0b00720c */ /* 0x000fe40003f45270 */
[----:B------:R-:W0:Y:S08]  /*05c0*/  I2F.RP R6, R0 ;  /* 0x0000000000067306 */ /* 0x000e300000209400 */
[----:B0-----:R-:W0:Y:S02]  /*05d0*/  MUFU.RCP R6, R6 ;  /* 0x0000000600067308 */ /* 0x001e240000001000 */
[----:B0-----:R-:W-:-:S06]  /*05e0*/  VIADD R4, R6, 0xffffffe ;  /* 0x0ffffffe06047836 */ /* 0x001fcc0000000000 */
[----:B------:R0:W2:Y:S02]  /*05f0*/  F2I.FTZ.U32.TRUNC.NTZ R5, R4 ;  /* 0x0000000400057305 */ /* 0x0000a4000021f000 */
[----:B0-----:R-:W-:Y:S02]  /*0600*/  IMAD.MOV.U32 R4, RZ, RZ, RZ ;  /* 0x000000ffff047224 */ /* 0x001fe400078e00ff */
[----:B--2---:R-:W-:-:S04]  /*0610*/  IMAD.MOV R7, RZ, RZ, -R5 ;  /* 0x000000ffff077224 */ /* 0x004fc800078e0a05 */
[----:B------:R-:W-:-:S04]  /*0620*/  IMAD R7, R7, R0, RZ ;  /* 0x0000000007077224 */ /* 0x000fc800078e02ff */
[----:B------:R-:W-:-:S04]  /*0630*/  IMAD.HI.U32 R7, R5, R7, R4 ;  /* 0x0000000705077227 */ /* 0x000fc800078e0004 */
[----:B------:R-:W-:Y:S02]  /*0640*/  IMAD.MOV.U32 R5, RZ, RZ, R10 ;  /* 0x000000ffff057224 */ /* 0x000fe400078e000a */
[----:B------:R0:W2:Y:S02]  /*0650*/  F2F.F32.F64 R10, R8 ;  /* 0x00000008000a7310 */ /* 0x0000a40000301000 */
[----:B------:R-:W-:-:S04]  /*0660*/  IMAD.HI.U32 R7, R7, R5, RZ ;  /* 0x0000000507077227 */ /* 0x000fc800078e00ff */
[----:B------:R-:W-:-:S04]  /*0670*/  IMAD.MOV R7, RZ, RZ, -R7 ;  /* 0x000000ffff077224 */ /* 0x000fc800078e0a07 */
[C---:B------:R-:W-:Y:S01]  /*0680*/  IMAD R5, R0.reuse, R7, R5 ;  /* 0x0000000700057224 */ /* 0x040fe200078e0205 */
[----:B0-----:R-:W0:Y:S04]  /*0690*/  LDC.64 R8, c[0x0][0x380] ;  /* 0x0000e000ff087b82 */ /* 0x001e280000000a00 */
[----:B------:R-:W-:Y:S01]  /*06a0*/  ISETP.GT.U32.AND P0, PT, R0, R5, PT ;  /* 0x000000050000720c */ /* 0x000fe20003f04070 */
[----:B--2---:R-:W2:-:S12]  /*06b0*/  F2F.F64.F32 R6, R10 ;  /* 0x0000000a00067310 */ /* 0x004e980000201800 */
[----:B------:R-:W-:-:S05]  /*06c0*/  @!P0 IMAD.IADD R5, R5, 0x1, -R0 ;  /* 0x0000000105058824 */ /* 0x000fca00078e0a00 */
[----:B------:R-:W-:-:S13]  /*06d0*/  ISETP.GT.U32.AND P0, PT, R0, R5, PT ;  /* 0x000000050000720c */ /* 0x000fda0003f04070 */
[----:B------:R-:W-:Y:S01]  /*06e0*/  @!P0 IMAD.IADD R5, R5, 0x1, -R0 ;  /* 0x0000000105058824 */ /* 0x000fe200078e0a00 */
[----:B------:R-:W-:-:S03]  /*06f0*/  FSETP.NEU.AND P0, PT, R12, 1, PT ;  /* 0x3f8000000c00780b */ /* 0x000fc60003f0d000 */
[----:B------:R-:W-:-:S04]  /*0700*/  IMAD.MOV.U32 R0, RZ, RZ, R5 ;  /* 0x000000ffff007224 */ /* 0x000fc800078e0005 */
[----:B------:R-:W-:Y:S01]  /*0710*/  @!P1 IMAD.MOV R0, RZ, RZ, -R0 ;  /* 0x000000ffff009224 */ /* 0x000fe200078e0a00 */
[----:B------:R-:W-:Y:S02]  /*0720*/  @!P2 LOP3.LUT R0, RZ, R11, RZ, 0x33, !PT ;  /* 0x0000000bff00a212 */ /* 0x000fe400078e33ff */
[----:B------:R-:W-:Y:S01]  /*0730*/  ISETP.NE.AND P1, PT, R3, RZ, PT ;  /* 0x000000ff0300720c */ /* 0x000fe20003f25270 */
[----:B0-----:R-:W-:Y:S01]  /*0740*/  IMAD.WIDE R2, R2, 0x4, R8 ;  /* 0x0000000402027825 */ /* 0x001fe200078e0208 */
[----:B------:R-:W0:Y:S02]  /*0750*/  I2F.F64 R4, R0 ;  /* 0x0000000000047312 */ /* 0x000e240000201c00 */
[----:B--2---:R-:W-:Y:S02]  /*0760*/  FSEL R6, R6, RZ, P1 ;  /* 0x000000ff06067208 */ /* 0x004fe40000800000 */
[----:B------:R-:W-:Y:S02]  /*0770*/  FSEL R7, R7, 1.875, P1 ;  /* 0x3ff0000007077808 */ /* 0x000fe40000800000 */
[----:B------:R-:W-:-:S02]  /*0780*/  FSEL R6, R6, RZ, P0 ;  /* 0x000000ff06067208 */ /* 0x000fc40000000000 */
[----:B------:R-:W-:-:S06]  /*0790*/  FSEL R7, R7, 1.875, P0 ;  /* 0x3ff0000007077808 */ /* 0x000fcc0000000000 */
[----:B0-----:R-:W-:-:S10]  /*07a0*/  DMUL R4, R4, R6 ;  /* 0x0000000604047228 */ /* 0x001fd40000000000 */
[----:B------:R-:W1:Y:S02]  /*07b0*/  F2F.F32.F64 R5, R4 ;  /* 0x0000000400057310 */ /* 0x000e640000301000 */
[----:B-1----:R-:W-:Y:S01]  /*07c0*/  STG.E desc[UR4][R2.64], R5 ;  /* 0x0000000502007986 */ /* 0x002fe2000c101904 */
[----:B------:R-:W-:Y:S05]  /*07d0*/  EXIT ;  /* 0x000000000000794d */ /* 0x000fea0003800000 */
        .type           $_ZN2br4cuda11alibi_floatEPffii$__internal_accurate_pow,@function
        .size           $_ZN2br4cuda11alibi_floatEPffii$__internal_accurate_pow,(.L_x_12 - $_ZN2br4cuda11alibi_floatEPffii$__internal_accurate_pow)
$_ZN2br4cuda11alibi_floatEPffii$__internal_accurate_pow:
[----:B------:R-:W-:Y:S01]  /*07e0*/  DADD R20, -RZ, |R6| ;  /* 0x00000000ff147229 */ /* 0x000fe20000000506 */
[----:B------:R-:W-:Y:S01]  /*07f0*/  IMAD.MOV.U32 R16, RZ, RZ, RZ ;  /* 0x000000ffff107224 */ /* 0x000fe200078e00ff */
[----:B------:R-:W-:Y:S01]  /*0800*/  UMOV UR4, 0x7d2cafe2 ;  /* 0x7d2cafe200047882 */ /* 0x000fe20000000000 */
[----:B------:R-:W-:Y:S01]  /*0810*/  IMAD.MOV.U32 R18, RZ, RZ, 0x41ad3b5a ;  /* 0x41ad3b5aff127424 */ /* 0x000fe200078e00ff */
[----:B------:R-:W-:Y:S01]  /*0820*/  UMOV UR5, 0x3eb0f5ff ;  /* 0x3eb0f5ff00057882 */ /* 0x000fe20000000000 */
[----:B------:R-:W-:Y:S01]  /*0830*/  IMAD.MOV.U32 R19, RZ, RZ, 0x3ed0f5d2 ;  /* 0x3ed0f5d2ff137424 */ /* 0x000fe200078e00ff */
[----:B------:R-:W-:Y:S01]  /*0840*/  UMOV UR6, 0x3b39803f ;  /* 0x3b39803f00067882 */ /* 0x000fe20000000000 */
[----:B------:R-:W-:-:S03]  /*0850*/  UMOV UR7, 0x3c7abc9e ;  /* 0x3c7abc9e00077882 */ /* 0x000fc60000000000 */
[----:B------:R-:W-:Y:S01]  /*0860*/  ISETP.GT.U32.AND P1, PT, R21, 0xfffff, PT ;  /* 0x000fffff1500780c */ /* 0x000fe20003f24070 */
[----:B------:R-:W-:Y:S02]  /*0870*/  IMAD.MOV.U32 R10, RZ, RZ, R21 ;  /* 0x000000ffff0a7224 */ /* 0x000fe400078e0015 */
[----:B------:R-:W-:-:S10]  /*0880*/  IMAD.MOV.U32 R12, RZ, RZ, R20 ;  /* 0x000000ffff0c7224 */ /* 0x000fd400078e0014 */
[----:B------:R-:W-:-:S10]  /*0890*/  @!P1 DMUL R8, R20, 1.80143985094819840000e+16 ;  /* 0x4350000014089828 */ /* 0x000fd40000000000 */
[----:B------:R-:W-:Y:S02]  /*08a0*/  @!P1 IMAD.MOV.U32 R10, RZ, RZ, R9 ;  /* 0x000000ffff0a9224 */ /* 0x000fe400078e0009 */
[----:B------:R-:W-:Y:S01]  /*08b0*/  @!P1 IMAD.MOV.U32 R12, RZ, RZ, R8 ;  /* 0x000000ffff0c9224 */ /* 0x000fe200078e0008 */
[----:B------:R-:W-:Y:S02]  /*08c0*/  SHF.R.U32.HI R8, RZ, 0x14, R21 ;  /* 0x00000014ff087819 */ /* 0x000fe40000011615 */
[----:B------:R-:W-:Y:S02]  /*08d0*/  LOP3.LUT R10, R10, 0x800fffff, RZ, 0xc0, !PT ;  /* 0x800fffff0a0a7812 */ /* 0x000fe400078ec0ff */
[----:B------:R-:W-:Y:S02]  /*08e0*/  @!P1 LEA.HI R8, R9, 0xffffffca, RZ, 0xc ;  /* 0xffffffca09089811 */ /* 0x000fe400078f60ff */
[----:B------:R-:W-:-:S03]  /*08f0*/  LOP3.LUT R13, R10, 0x3ff00000, RZ, 0xfc, !PT ;  /* 0x3ff000000a0d7812 */ /* 0x000fc600078efcff */
[----:B------:R-:W-:Y:S01]  /*0900*/  VIADD R9, R8, 0xfffffc01 ;  /* 0xfffffc0108097836 */ /* 0x000fe20000000000 */
[----:B------:R-:W-:-:S13]  /*0910*/  ISETP.GE.U32.AND P2, PT, R13, 0x3ff6a09f, PT ;  /* 0x3ff6a09f0d00780c */ /* 0x000fda0003f46070 */
[----:B------:R-:W-:Y:S02]  /*0920*/  @P2 VIADD R11, R13, 0xfff00000 ;  /* 0xfff000000d0b2836 */ /* 0x000fe40000000000 */
[----:B------:R-:W-:Y:S02]  /*0930*/  @P2 VIADD R9, R8, 0xfffffc02 ;  /* 0xfffffc0208092836 */ /* 0x000fe40000000000 */
[----:B------:R-:W-:-:S06]  /*0940*/  @P2 IMAD.MOV.U32 R13, RZ, RZ, R11 ;  /* 0x000000ffff0d2224 */ /* 0x000fcc00078e000b */
[C---:B------:R-:W-:Y:S02]  /*0950*/  DADD R14, R12.reuse, 1 ;  /* 0x3ff000000c0e7429 */ /* 0x040fe40000000000 */
[----:B------:R-:W-:-:S04]  /*0960*/  DADD R12, R12, -1 ;  /* 0xbff000000c0c7429 */ /* 0x000fc80000000000 */
[----:B------:R-:W0:Y:S02]  /*0970*/  MUFU.RCP64H R17, R15 ;  /* 0x0000000f00117308 */ /* 0x000e240000001800 */
[----:B0-----:R-:W-:-:S08]  /*0980*/  DFMA R10, -R14, R16, 1 ;  /* 0x3ff000000e0a742b */ /* 0x001fd00000000110 */
[----:B------:R-:W-:-:S08]  /*0990*/  DFMA R10, R10, R10, R10 ;  /* 0x0000000a0a0a722b */ /* 0x000fd0000000000a */
[----:B------:R-:W-:-:S08]  /*09a0*/  DFMA R16, R16, R10, R16 ;  /* 0x0000000a1010722b */ /* 0x000fd00000000010 */
[----:B------:R-:W-:-:S08]  /*09b0*/  DMUL R10, R12, R16 ;  /* 0x000000100c0a7228 */ /* 0x000fd00000000000 */
[----:B------:R-:W-:-:S08]  /*09c0*/  DFMA R10, R12, R16, R10 ;  /* 0x000000100c0a722b */ /* 0x000fd0000000000a */
[----:B------:R-:W-:-:S08]  /*09d0*/  DMUL R24, R10, R10 ;  /* 0x0000000a0a187228 */ /* 0x000fd00000000000 */
[----:B------:R-:W-:Y:S01]  /*09e0*/  DFMA R14, R24, UR4, R18 ;  /* 0x00000004180e7c2b */ /* 0x000fe20008000012 */
[----:B------:R-:W-:Y:S01]  /*09f0*/  UMOV UR4, 0x75488a3f ;  /* 0x75488a3f00047882 */ /* 0x000fe20000000000 */
[----:B------:R-:W-:-:S06]  /*0a00*/  UMOV UR5, 0x3ef3b20a ;  /* 0x3ef3b20a00057882 */ /* 0x000fcc0000000000 */
[----:B------:R-:W-:Y:S01]  /*0a10*/  DFMA R14, R24, R14, UR4 ;  /* 0x00000004180e7e2b */ /* 0x000fe2000800000e */
[----:B------:R-:W-:Y:S01]  /*0a20*/  UMOV UR4, 0xe4faecd5 ;  /* 0xe4faecd500047882 */ /* 0x000fe20000000000 */
[----:B------:R-:W-:-:S06]  /*0a30*/  UMOV UR5, 0x3f1745cd ;  /* 0x3f1745cd00057882 */ /* 0x000fcc0000000000 */
[----:B------:R-:W-:Y:S01]  /*0a40*/  DFMA R14, R24, R14, UR4 ;  /* 0x00000004180e7e2b */ /* 0x000fe2000800000e */
[----:B------:R-:W-:Y:S01]  /*0a50*/  UMOV UR4, 0x258a578b ;  /* 0x258a578b00047882 */ /* 0x000fe20000000000 */
[----:B------:R-:W-:-:S06]  /*0a60*/  UMOV UR5, 0x3f3c71c7 ;  /* 0x3f3c71c700057882 */ /* 0x000fcc0000000000 */
[----:B------:R-:W-:Y:S01]  /*0a70*/  DFMA R22, R24, R14, UR4 ;  /* 0x0000000418167e2b */ /* 0x000fe2000800000e */
[----:B------:R-:W-:Y:S01]  /*0a80*/  UMOV UR4, 0x9242b910 ;  /* 0x9242b91000047882 */ /* 0x000fe20000000000 */
[----:B------:R-:W-:Y:S01]  /*0a90*/  UMOV UR5, 0x3f624924 ;  /* 0x3f62492400057882 */ /* 0x000fe20000000000 */
[----:B------:R-:W-:-:S05]  /*0aa0*/  DADD R14, R12, -R10 ;  /* 0x000000000c0e7229 */ /* 0x000fca000000080a */
[----:B------:R-:W-:Y:S01]  /*0ab0*/  DFMA R22, R24, R22, UR4 ;  /* 0x0000000418167e2b */ /* 0x000fe20008000016 */
[----:B------:R-:W-:Y:S01]  /*0ac0*/  UMOV UR4, 0x99999dfb ;  /* 0x99999dfb00047882 */ /* 0x000fe20000000000 */
[----:B------:R-:W-:Y:S01]  /*0ad0*/  UMOV UR5, 0x3f899999 ;  /* 0x3f89999900057882 */ /* 0x000fe20000000000 */
[----:B------:R-:W-:-:S05]  /*0ae0*/  DADD R14, R14, R14 ;  /* 0x000000000e0e7229 */ /* 0x000fca000000000e */
[----:B------:R-:W-:Y:S01]  /*0af0*/  DFMA R22, R24, R22, UR4 ;  /* 0x0000000418167e2b */ /* 0x000fe20008000016 */
[----:B------:R-:W-:Y:S01]  /*0b00*/  UMOV UR4, 0x55555555 ;  /* 0x5555555500047882 */ /* 0x000fe20000000000 */
[----:B------:R-:W-:Y:S01]  /*0b10*/  UMOV UR5, 0x3fb55555 ;  /* 0x3fb5555500057882 */ /* 0x000fe20000000000 */
[----:B------:R-:W-:-:S05]  /*0b20*/  DFMA R14, R12, -R10, R14 ;  /* 0x8000000a0c0e722b */ /* 0x000fca000000000e */
[----:B------:R-:W-:-:S03]  /*0b30*/  DFMA R12, R24, R22, UR4 ;  /* 0x00000004180c7e2b */ /* 0x000fc60008000016 */
[----:B------:R-:W-:Y:S02]  /*0b40*/  DMUL R14, R16, R14 ;  /* 0x0000000e100e7228 */ /* 0x000fe40000000000 */
[----:B------:R-:W-:-:S03]  /*0b50*/  DMUL R16, R10, R10 ;  /* 0x0000000a0a107228 */ /* 0x000fc60000000000 */
[----:B------:R-:W-:Y:S01]  /*0b60*/  DADD R18, -R12, UR4 ;  /* 0x000000040c127e29 */ /* 0x000fe20008000100 */
[----:B------:R-:W-:Y:S01]  /*0b70*/  UMOV UR4, 0xb9e7b0 ;  /* 0x00b9e7b000047882 */ /* 0x000fe20000000000 */
[----:B------:R-:W-:-:S03]  /*0b80*/  UMOV UR5, 0x3c46a4cb ;  /* 0x3c46a4cb00057882 */ /* 0x000fc60000000000 */
[----:B------:R-:W-:-:S03]  /*0b90*/  DFMA R20, R10, R10, -R16 ;  /* 0x0000000a0a14722b */ /* 0x000fc60000000810 */
[----:B------:R-:W-:Y:S02]  /*0ba0*/  DFMA R18, R24, R22, R18 ;  /* 0x000000161812722b */ /* 0x000fe40000000012 */
[----:B------:R-:W-:Y:S01]  /*0bb0*/  DMUL R24, R10, R16 ;  /* 0x000000100a187228 */ /* 0x000fe20000000000 */
[----:B------:R-:W-:Y:S02]  /*0bc0*/  VIADD R23, R15, 0x100000 ;  /* 0x001000000f177836 */ /* 0x000fe40000000000 */
[----:B------:R-:W-:-:S03]  /*0bd0*/  IMAD.MOV.U32 R22, RZ, RZ, R14 ;  /* 0x000000ffff167224 */ /* 0x000fc600078e000e */
[----:B------:R-:W-:Y:S01]  /*0be0*/  DADD R18, R18, -UR4 ;  /* 0x8000000412127e29 */ /* 0x000fe20008000000 */
[----:B------:R-:W-:Y:S01]  /*0bf0*/  UMOV UR4, 0x80000000 ;  /* 0x8000000000047882 */ /* 0x000fe20000000000 */
[----:B------:R-:W-:Y:S01]  /*0c00*/  UMOV UR5, 0x43300000 ;  /* 0x4330000000057882 */ /* 0x000fe20000000000 */
[C---:B------:R-:W-:Y:S02]  /*0c10*/  DFMA R22, R10.reuse, R22, R20 ;  /* 0x000000160a16722b */ /* 0x040fe40000000014 */
[----:B------:R-:W-:-:S08]  /*0c20*/  DFMA R20, R10, R16, -R24 ;  /* 0x000000100a14722b */ /* 0x000fd00000000818 */
[----:B------:R-:W-:Y:S02]  /*0c30*/  DFMA R20, R14, R16, R20 ;  /* 0x000000100e14722b */ /* 0x000fe40000000014 */
[----:B------:R-:W-:-:S06]  /*0c40*/  DADD R16, R12, R18 ;  /* 0x000000000c107229 */ /* 0x000fcc0000000012 */
[----:B------:R-:W-:Y:S02]  /*0c50*/  DFMA R20, R10, R22, R20 ;  /* 0x000000160a14722b */ /* 0x000fe40000000014 */
[----:B------:R-:W-:Y:S02]  /*0c60*/  DADD R22, R12, -R16 ;  /* 0x000000000c167229 */ /* 0x000fe40000000810 */
[----:B------:R-:W-:-:S06]  /*0c70*/  DMUL R12, R16, R24 ;  /* 0x00000018100c7228 */ /* 0x000fcc0000000000 */
[----:B------:R-:W-:Y:S02]  /*0c80*/  DADD R22, R18, R22 ;  /* 0x0000000012167229 */ /* 0x000fe40000000016 */
[----:B------:R-:W-:-:S08]  /*0c90*/  DFMA R18, R16, R24, -R12 ;  /* 0x000000181012722b */ /* 0x000fd0000000080c */
[----:B------:R-:W-:-:S08]  /*0ca0*/  DFMA R18, R16, R20, R18 ;  /* 0x000000141012722b */ /* 0x000fd00000000012 */
[----:B------:R-:W-:-:S08]  /*0cb0*/  DFMA R22, R22, R24, R18 ;  /* 0x000000181616722b */ /* 0x000fd00000000012 */
[----:B------:R-:W-:-:S08]  /*0cc0*/  DADD R18, R12, R22 ;  /* 0x000000000c127229 */ /* 0x000fd00000000016 */
[--C-:B------:R-:W-:Y:S02]  /*0cd0*/  DADD R16, R10, R18.reuse ;  /* 0x000000000a107229 */ /* 0x100fe40000000012 */
[----:B------:R-:W-:-:S06]  /*0ce0*/  DADD R12, R12, -R18 ;  /* 0x000000000c0c7229 */ /* 0x000fcc0000000812 */
[----:B------:R-:W-:Y:S02]  /*0cf0*/  DADD R10, R10, -R16 ;  /* 0x000000000a0a7229 */ /* 0x000fe40000000810 */
[----:B------:R-:W-:-:S06]  /*0d00*/  DADD R12, R22, R12 ;  /* 0x00000000160c7229 */ /* 0x000fcc000000000c */
[----:B------:R-:W-:-:S08]  /*0d10*/  DADD R10, R18, R10 ;  /* 0x00000000120a7229 */ /* 0x000fd0000000000a */
[----:B------:R-:W-:-:S08]  /*0d20*/  DADD R10, R12, R10 ;  /* 0x000000000c0a7229 */ /* 0x000fd0000000000a */
[----:B------:R-:W-:Y:S01]  /*0d30*/  DADD R14, R14, R10 ;  /* 0x000000000e0e7229 */ /* 0x000fe2000000000a */
[----:B------:R-:W-:Y:S01]  /*0d40*/  LOP3.LUT R10, R9, 0x80000000, RZ, 0x3c, !PT ;  /* 0x80000000090a7812 */ /* 0x000fe200078e3cff */
[----:B------:R-:W-:-:S06]  /*0d50*/  IMAD.MOV.U32 R11, RZ, RZ, 0x43300000 ;  /* 0x43300000ff0b7424 */ /* 0x000fcc00078e00ff */
[----:B------:R-:W-:Y:S02]  /*0d60*/  DADD R12, R16, R14 ;  /* 0x00000000100c7229 */ /* 0x000fe4000000000e */
[----:B------:R-:W-:Y:S01]  /*0d70*/  DADD R10, R10, -UR4 ;  /* 0x800000040a0a7e29 */ /* 0x000fe20008000000 */
[----:B------:R-:W-:Y:S01]  /*0d80*/  UMOV UR4, 0xfefa39ef ;  /* 0xfefa39ef00047882 */ /* 0x000fe20000000000 */
[----:B------:R-:W-:-:S04]  /*0d90*/  UMOV UR5, 0x3fe62e42 ;  /* 0x3fe62e4200057882 */ /* 0x000fc80000000000 */
[--C-:B------:R-:W-:Y:S02]  /*0da0*/  DADD R16, R16, -R12.reuse ;  /* 0x0000000010107229 */ /* 0x100fe4000000080c */
[----:B------:R-:W-:-:S06]  /*0db0*/  DFMA R8, R10, UR4, R12 ;  /* 0x000000040a087c2b */ /* 0x000fcc000800000c */
[----:B------:R-:W-:Y:S02]  /*0dc0*/  DADD R16, R14, R16 ;  /* 0x000000000e107229 */ /* 0x000fe40000000010 */
[----:B------:R-:W-:-:S08]  /*0dd0*/  DFMA R18, R10, -UR4, R8 ;  /* 0x800000040a127c2b */ /* 0x000fd00008000008 */
[----:B------:R-:W-:-:S08]  /*0de0*/  DADD R18, -R12, R18 ;  /* 0x000000000c127229 */ /* 0x000fd00000000112 */
[----:B------:R-:W-:-:S08]  /*0df0*/  DADD R14, R16, -R18 ;  /* 0x00000000100e7229 */ /* 0x000fd00000000812 */
[----:B------:R-:W-:Y:S01]  /*0e00*/  DFMA R14, R10, UR6, R14 ;  /* 0x000000060a0e7c2b */ /* 0x000fe2000800000e */
[C---:B------:R-:W-:Y:S01]  /*0e10*/  IMAD.SHL.U32 R10, R5.reuse, 0x2, RZ ;  /* 0x00000002050a7824 */ /* 0x040fe200078e00ff */
[----:B------:R-:W-:-:S04]  /*0e20*/  LOP3.LUT R11, R5, 0xff0fffff, RZ, 0xc0, !PT ;  /* 0xff0fffff050b7812 */ /* 0x000fc800078ec0ff */
[----:B------:R-:W-:Y:S02]  /*0e30*/  ISETP.GT.U32.AND P1, PT, R10, -0x2000001, PT ;  /* 0xfdffffff0a00780c */ /* 0x000fe40003f24070 */
[----:B------:R-:W-:Y:S01]  /*0e40*/  DADD R12, R8, R14 ;  /* 0x00000000080c7229 */ /* 0x000fe2000000000e */
[----:B------:R-:W-:Y:S01]  /*0e50*/  IMAD.MOV.U32 R10, RZ, RZ, R4 ;  /* 0x000000ffff0a7224 */ /* 0x000fe200078e0004 */
[----:B------:R-:W-:-:S06]  /*0e60*/  SEL R11, R11, R5, P1 ;  /* 0x000000050b0b7207 */ /* 0x000fcc0000800000 */
[----:B------:R-:W-:Y:S02]  /*0e70*/  DADD R16, R8, -R12 ;  /* 0x0000000008107229 */ /* 0x000fe4000000080c */
[----:B------:R-:W-:-:S06]  /*0e80*/  DMUL R8, R12, R10 ;  /* 0x0000000a0c087228 */ /* 0x000fcc0000000000 */
[----:B------:R-:W-:Y:S02]  /*0e90*/  DADD R16, R14, R16 ;  /* 0x000000000e107229 */ /* 0x000fe40000000010 */
[----:B------:R-:W-:-:S08]  /*0ea0*/  DFMA R12, R12, R10, -R8 ;  /* 0x0000000a0c0c722b */ /* 0x000fd00000000808 */
[----:B------:R-:W-:Y:S01]  /*0eb0*/  DFMA R16, R16, R10, R12 ;  /* 0x0000000a1010722b */ /* 0x000fe2000000000c */
[----:B------:R-:W-:Y:S02]  /*0ec0*/  IMAD.MOV.U32 R10, RZ, RZ, 0x652b82fe ;  /* 0x652b82feff0a7424 */ /* 0x000fe400078e00ff */
[----:B------:R-:W-:-:S05]  /*0ed0*/  IMAD.MOV.U32 R11, RZ, RZ, 0x3ff71547 ;  /* 0x3ff71547ff0b7424 */ /* 0x000fca00078e00ff */
[----:B------:R-:W-:-:S08]  /*0ee0*/  DADD R12, R8, R16 ;  /* 0x00000000080c7229 */ /* 0x000fd00000000010 */
[----:B------:R-:W-:Y:S02]  /*0ef0*/  DFMA R10, R12, R10, 6.75539944105574400000e+15 ;  /* 0x433800000c0a742b */ /* 0x000fe4000000000a */
[----:B------:R-:W-:Y:S01]  /*0f00*/  FSETP.GEU.AND P1, PT, |R13|, 4.1917929649353027344, PT ;  /* 0x4086232b0d00780b */ /* 0x000fe20003f2e200 */
[----:B------:R-:W-:-:S05]  /*0f10*/  DADD R8, R8, -R12 ;  /* 0x0000000008087229 */ /* 0x000fca000000080c */
[----:B------:R-:W-:-:S03]  /*0f20*/  DADD R14, R10, -6.75539944105574400000e+15 ;  /* 0xc33800000a0e7429 */ /* 0x000fc60000000000 */
[----:B------:R-:W-:-:S05]  /*0f30*/  DADD R16, R16, R8 ;  /* 0x0000000010107229 */ /* 0x000fca0000000008 */
[----:B------:R-:W-:Y:S01]  /*0f40*/  DFMA R18, R14, -UR4, R12 ;  /* 0x800000040e127c2b */ /* 0x000fe2000800000c */
[----:B------:R-:W-:Y:S01]  /*0f50*/  UMOV UR4, 0x3b39803f ;  /* 0x3b39803f00047882 */ /* 0x000fe20000000000 */
[----:B------:R-:W-:-:S06]  /*0f60*/  UMOV UR5, 0x3c7abc9e ;  /* 0x3c7abc9e00057882 */ /* 0x000fcc0000000000 */
[----:B------:R-:W-:Y:S01]  /*0f70*/  DFMA R14, R14, -UR4, R18 ;  /* 0x800000040e0e7c2b */ /* 0x000fe20008000012 */
[----:B------:R-:W-:Y:S01]  /*0f80*/  UMOV UR4, 0x69ce2bdf ;  /* 0x69ce2bdf00047882 */ /* 0x000fe20000000000 */
[----:B------:R-:W-:Y:S01]  /*0f90*/  IMAD.MOV.U32 R18, RZ, RZ, -0x35dec16 ;  /* 0xfca213eaff127424 */ /* 0x000fe200078e00ff */
[----:B------:R-:W-:Y:S01]  /*0fa0*/  UMOV UR5, 0x3e5ade15 ;  /* 0x3e5ade1500057882 */ /* 0x000fe20000000000 */
[----:B------:R-:W-:-:S06]  /*0fb0*/  IMAD.MOV.U32 R19, RZ, RZ, 0x3e928af3 ;  /* 0x3e928af3ff137424 */ /* 0x000fcc00078e00ff */
        /* <DEDUP_REMOVED lines=24> */
[----:B------:R-:W-:-:S08]  /*1140*/  DFMA R18, R14, R18, UR4 ;  /* 0x000000040e127e2b */ /* 0x000fd00008000012 */
[----:B------:R-:W-:-:S08]  /*1150*/  DFMA R18, R14, R18, 1 ;  /* 0x3ff000000e12742b */ /* 0x000fd00000000012 */
[----:B------:R-:W-:-:S10]  /*1160*/  DFMA R14, R14, R18, 1 ;  /* 0x3ff000000e0e742b */ /* 0x000fd40000000012 */
[----:B------:R-:W-:Y:S02]  /*1170*/  IMAD R9, R10, 0x100000, R15 ;  /* 0x001000000a097824 */ /* 0x000fe400078e020f */
[----:B------:R-:W-:Y:S01]  /*1180*/  IMAD.MOV.U32 R8, RZ, RZ, R14 ;  /* 0x000000ffff087224 */ /* 0x000fe200078e000e */
[----:B------:R-:W-:Y:S06]  /*1190*/  @!P1 BRA `(.L_x_4) ;  /* 0x0000000000309947 */ /* 0x000fec0003800000 */
[----:B------:R-:W-:Y:S01]  /*11a0*/  FSETP.GEU.AND P2, PT, |R13|, 4.2275390625, PT ;  /* 0x408748000d00780b */ /* 0x000fe20003f4e200 */
[C---:B------:R-:W-:Y:S02]  /*11b0*/  DADD R18, R12.reuse, +INF ;  /* 0x7ff000000c127429 */ /* 0x040fe40000000000 */
[----:B------:R-:W-:-:S08]  /*11c0*/  DSETP.GEU.AND P1, PT, R12, RZ, PT ;  /* 0x000000ff0c00722a */ /* 0x000fd00003f2e000 */
[----:B------:R-:W-:Y:S02]  /*11d0*/  FSEL R9, R19, RZ, P1 ;  /* 0x000000ff13097208 */ /* 0x000fe40000800000 */
[----:B------:R-:W-:-:S04]  /*11e0*/  @!P2 LEA.HI R8, R10, R10, RZ, 0x1 ;  /* 0x0000000a0a08a211 */ /* 0x000fc800078f08ff */
[----:B------:R-:W-:Y:S02]  /*11f0*/  @!P2 SHF.R.S32.HI R11, RZ, 0x1, R8 ;  /* 0x00000001ff0ba819 */ /* 0x000fe40000011408 */
[----:B------:R-:W-:-:S03]  /*1200*/  FSEL R8, R18, RZ, P1 ;  /* 0x000000ff12087208 */ /* 0x000fc60000800000 */
[----:B------:R-:W-:Y:S02]  /*1210*/  @!P2 IMAD.IADD R10, R10, 0x1, -R11 ;  /* 0x000000010a0aa824 */ /* 0x000fe400078e0a0b */
[----:B------:R-:W-:-:S03]  /*1220*/  @!P2 IMAD R15, R11, 0x100000, R15 ;  /* 0x001000000b0fa824 */ /* 0x000fc600078e020f */
[----:B------:R-:W-:Y:S01]  /*1230*/  @!P2 LEA R11, R10, 0x3ff00000, 0x14 ;  /* 0x3ff000000a0ba811 */ /* 0x000fe200078ea0ff */
[----:B------:R-:W-:-:S06]  /*1240*/  @!P2 IMAD.MOV.U32 R10, RZ, RZ, RZ ;  /* 0x000000ffff0aa224 */ /* 0x000fcc00078e00ff */
[----:B------:R-:W-:-:S11]  /*1250*/  @!P2 DMUL R8, R14, R10 ;  /* 0x0000000a0e08a228 */ /* 0x000fd60000000000 */
.L_x_4:
[----:B------:R-:W-:Y:S02]  /*1260*/  DFMA R16, R16, R8, R8 ;  /* 0x000000081010722b */ /* 0x000fe40000000008 */
[----:B------:R-:W-:-:S08]  /*1270*/  DSETP.NEU.AND P1, PT, |R8|, +INF , PT ;  /* 0x7ff000000800742a */ /* 0x000fd00003f2d200 */
[----:B------:R-:W-:Y:S01]  /*1280*/  FSEL R13, R8, R16, !P1 ;  /* 0x00000010080d7208 */ /* 0x000fe20004800000 */
[----:B------:R-:W-:Y:S01]  /*1290*/  IMAD.MOV.U32 R8, RZ, RZ, R0 ;  /* 0x000000ffff087224 */ /* 0x000fe200078e0000 */
[----:B------:R-:W-:Y:S01]  /*12a0*/  FSEL R16, R9, R17, !P1 ;  /* 0x0000001109107208 */ /* 0x000fe20004800000 */
[----:B------:R-:W-:-:S04]  /*12b0*/  IMAD.MOV.U32 R9, RZ, RZ, 0x0 ;  /* 0x00000000ff097424 */ /* 0x000fc800078e00ff */
[----:B------:R-:W-:Y:S05]  /*12c0*/  RET.REL.NODEC R8 `(_ZN2br4cuda11alibi_floatEPffii) ;  /* 0xffffffec084c7950 */ /* 0x000fea0003c3ffff */
.L_x_5:
[----:B------:R-:W-:-:S00]  /*12d0*/  BRA `(.L_x_5) ;  /* 0xfffffffc00fc7947 */ /* 0x000fc0000383ffff */
[----:B------:R-:W-:-:S00]  /*12e0*/  NOP ;  /* 0x0000000000007918 */ /* 0x000fc00000000000 */
        /* <DEDUP_REMOVED lines=9> */
.L_x_12:


//--------------------- .text._ZN2br4cuda10mask_floatEPKiPffii --------------------------
	.section	.text._ZN2br4cuda10mask_floatEPKiPffii,"ax",@progbits
	.align	128
        .global         _ZN2br4cuda10mask_floatEPKiPffii
        .type           _ZN2br4cuda10mask_floatEPKiPffii,@function
        .size           _ZN2br4cuda10mask_floatEPKiPffii,(.L_x_14 - _ZN2br4cuda10mask_floatEPKiPffii)
        .other          _ZN2br4cuda10mask_floatEPKiPffii,@"STO_CUDA_ENTRY STV_DEFAULT"
_ZN2br4cuda10mask_floatEPKiPffii:
.text._ZN2br4cuda10mask_floatEPKiPffii:
        /* <DEDUP_REMOVED lines=11> */
[----:B------:R-:W0:Y:S01]  /*00b0*/  LDCU.64 UR4, c[0x0][0x358] ;  /* 0x00006b00ff0477ac */ /* 0x000e220008000a00 */
[----:B------:R-:W-:Y:S02]  /*00c0*/  ISETP.GE.AND P2, PT, R7, RZ, PT ;  /* 0x000000ff0700720c */ /* 0x000fe40003f46270 */
        /* <DEDUP_REMOVED lines=9> */
[----:B------:R-:W-:-:S05]  /*0160*/  IMAD.HI.U32 R3, R3, R4, RZ ;  /* 0x0000000403037227 */ /* 0x000fca00078e00ff */
[----:B------:R-:W-:-:S05]  /*0170*/  IADD3 R3, PT, PT, -R3, RZ, RZ ;  /* 0x000000ff03037210 */ /* 0x000fca0007ffe1ff */
[C---:B------:R-:W-:Y:S02]  /*0180*/  IMAD R0, R9.reuse, R3, R4 ;  /* 0x0000000309007224 */ /* 0x040fe400078e0204 */
[----:B------:R-:W1:Y:S03]  /*0190*/  LDC.64 R2, c[0x0][0x388] ;  /* 0x0000e200ff027b82 */ /* 0x000e660000000a00 */
[----:B------:R-:W-:-:S13]  /*01a0*/  ISETP.GT.U32.AND P0, PT, R9, R0, PT ;  /* 0x000000000900720c */ /* 0x000fda0003f04070 */
[----:B------:R-:W-:Y:S01]  /*01b0*/  @!P0 IMAD.IADD R0, R0, 0x1, -R9 ;  /* 0x0000000100008824 */ /* 0x000fe200078e0a09 */
[----:B------:R-:W-:-:S04]  /*01c0*/  ISETP.NE.AND P0, PT, R5, RZ, PT ;  /* 0x000000ff0500720c */ /* 0x000fc80003f05270 */
[----:B------:R-:W-:-:S13]  /*01d0*/  ISETP.GT.U32.AND P1, PT, R9, R0, PT ;  /* 0x000000000900720c */ /* 0x000fda0003f24070 */
[----:B------:R-:W-:-:S04]  /*01e0*/  @!P1 IMAD.IADD R0, R0, 0x1, -R9 ;  /* 0x0000000100009824 */ /* 0x000fc800078e0a09 */
[----:B------:R-:W-:Y:S01]  /*01f0*/  @!P2 IMAD.MOV R0, RZ, RZ, -R0 ;  /* 0x000000ffff00a224 */ /* 0x000fe200078e0a00 */
[----:B------:R-:W-:Y:S02]  /*0200*/  @!P0 LOP3.LUT R0, RZ, R5, RZ, 0x33, !PT ;  /* 0x00000005ff008212 */ /* 0x000fe400078e33ff */
[----:B------:R-:W-:Y:S02]  /*0210*/  ISETP.GE.AND P0, PT, R5, 0x1, PT ;  /* 0x000000010500780c */ /* 0x000fe40003f06270 */
[----:B------:R-:W-:-:S05]  /*0220*/  IADD3 R4, PT, PT, R7, -R0, RZ ;  /* 0x8000000007047210 */ /* 0x000fca0007ffe0ff */
[----:B------:R-:W-:-:S04]  /*0230*/  IMAD R7, R4, R5, RZ ;  /* 0x0000000504077224 */ /* 0x000fc800078e02ff */
[----:B-1----:R-:W-:Y:S02]  /*0240*/  IMAD.WIDE R2, R7, 0x4, R2 ;  /* 0x0000000407027825 */ /* 0x002fe400078e0202 */
[----:B0-----:R-:W-:Y:S05]  /*0250*/  @!P0 BRA `(.L_x_6) ;  /* 0x0000000000d48947 */ /* 0x001fea0003800000 */
[C---:B------:R-:W-:Y:S01]  /*0260*/  ISETP.GE.U32.AND P1, PT, R5.reuse, 0x8, PT ;  /* 0x000000080500780c */ /* 0x040fe20003f26070 */
[----:B------:R-:W-:Y:S01]  /*0270*/  IMAD R15, R0, R5, RZ ;  /* 0x00000005000f7224 */ /* 0x000fe200078e02ff */
[----:B------:R-:W-:Y:S01]  /*0280*/  LOP3.LUT R12, R5, 0x7, RZ, 0xc0, !PT ;  /* 0x00000007050c7812 */ /* 0x000fe200078ec0ff */
[----:B------:R-:W-:-:S03]  /*0290*/  IMAD.MOV.U32 R10, RZ, RZ, RZ ;  /* 0x000000ffff0a7224 */ /* 0x000fc600078e00ff */
[----:B------:R-:W-:-:S07]  /*02a0*/  ISETP.NE.AND P0, PT, R12, RZ, PT ;  /* 0x000000ff0c00720c */ /* 0x000fce0003f05270 */
[----:B------:R-:W-:Y:S06]  /*02b0*/  @!P1 BRA `(.L_x_7) ;  /* 0x00000000004c9947 */ /* 0x000fec0003800000 */
[----:B------:R-:W0:Y:S01]  /*02c0*/  LDC R13, c[0x0][0x390] ;  /* 0x0000e400ff0d7b82 */ /* 0x000e220000000800 */
[----:B------:R-:W-:Y:S01]  /*02d0*/  IADD3 R8, P1, PT, R2, 0x10, RZ ;  /* 0x0000001002087810 */ /* 0x000fe20007f3e0ff */
[----:B------:R-:W-:Y:S01]  /*02e0*/  IMAD.MOV.U32 R11, RZ, RZ, R15 ;  /* 0x000000ffff0b7224 */ /* 0x000fe200078e000f */
[----:B------:R-:W-:-:S03]  /*02f0*/  LOP3.LUT R10, R5, 0x7ffffff8, RZ, 0xc0, !PT ;  /* 0x7ffffff8050a7812 */ /* 0x000fc600078ec0ff */
[----:B------:R-:W-:Y:S01]  /*0300*/  IMAD.X R9, RZ, RZ, R3, P1 ;  /* 0x000000ffff097224 */ /* 0x000fe200008e0603 */
[----:B------:R-:W-:-:S07]  /*0310*/  IADD3 R5, PT, PT, -R10, RZ, RZ ;  /* 0x000000ff0a057210 */ /* 0x000fce0007ffe1ff */
.L_x_8:
[----:B-1----:R-:W-:-:S04]  /*0320*/  IMAD.WIDE R6, R11, 0x4, R8 ;  /* 0x000000040b067825 */ /* 0x002fc800078e0208 */
[----:B------:R-:W-:Y:S01]  /*0330*/  VIADD R5, R5, 0x8 ;  /* 0x0000000805057836 */ /* 0x000fe20000000000 */
[----:B0-----:R1:W-:Y:S01]  /*0340*/  STG.E desc[UR4][R6.64+-0x10], R13 ;  /* 0xfffff00d06007986 */ /* 0x0013e2000c101904 */
[----:B------:R-:W-:-:S03]  /*0350*/  VIADD R11, R11, 0x8 ;  /* 0x000000080b0b7836 */ /* 0x000fc60000000000 */
[----:B------:R1:W-:Y:S01]  /*0360*/  STG.E desc[UR4][R6.64+-0xc], R13 ;  /* 0xfffff40d06007986 */ /* 0x0003e2000c101904 */
[----:B------:R-:W-:-:S03]  /*0370*/  ISETP.NE.AND P1, PT, R5, RZ, PT ;  /* 0x000000ff0500720c */ /* 0x000fc60003f25270 */
[----:B------:R1:W-:Y:S04]  /*0380*/  STG.E desc[UR4][R6.64+-0x8], R13 ;  /* 0xfffff80d06007986 */ /* 0x0003e8000c101904 */
[----:B------:R1:W-:Y:S04]  /*0390*/  STG.E desc[UR4][R6.64+-0x4], R13 ;  /* 0xfffffc0d06007986 */ /* 0x0003e8000c101904 */
[----:B------:R1:W-:Y:S04]  /*03a0*/  STG.E desc[UR4][R6.64], R13 ;  /* 0x0000000d06007986 */ /* 0x0003e8000c101904 */
[----:B------:R1:W-:Y:S04]  /*03b0*/  STG.E desc[UR4][R6.64+0x4], R13 ;  /* 0x0000040d06007986 */ /* 0x0003e8000c101904 */
[----:B------:R1:W-:Y:S04]  /*03c0*/  STG.E desc[UR4][R6.64+0x8], R13 ;  /* 0x0000080d06007986 */ /* 0x0003e8000c101904 */
[----:B------:R1:W-:Y:S01]  /*03d0*/  STG.E desc[UR4][R6.64+0xc], R13 ;  /* 0x00000c0d06007986 */ /* 0x0003e2000c101904 */
[----:B------:R-:W-:Y:S05]  /*03e0*/  @P1 BRA `(.L_x_8) ;  /* 0xfffffffc00cc1947 */ /* 0x000fea000383ffff */
.L_x_7:
[----:B------:R-:W-:Y:S05]  /*03f0*/  @!P0 BRA `(.L_x_6) ;  /* 0x00000000006c8947 */ /* 0x000fea0003800000 */
[----:B------:R-:W0:Y:S01]  /*0400*/  LDC R5, c[0x0][0x398] ;  /* 0x0000e600ff057b82 */ /* 0x000e220000000800 */
[----:B------:R-:W-:Y:S02]  /*0410*/  ISETP.GE.U32.AND P0, PT, R12, 0x4, PT ;  /* 0x000000040c00780c */ /* 0x000fe40003f06070 */
[----:B0-----:R-:W-:-:S04]  /*0420*/  LOP3.LUT R8, R5, 0x3, RZ, 0xc0, !PT ;  /* 0x0000000305087812 */ /* 0x001fc800078ec0ff */
[----:B------:R-:W-:-:S07]  /*0430*/  ISETP.NE.AND P1, PT, R8, RZ, PT ;  /* 0x000000ff0800720c */ /* 0x000fce0003f25270 */
[----:B------:R-:W-:Y:S06]  /*0440*/  @!P0 BRA `(.L_x_9) ;  /* 0x0000000000208947 */ /* 0x000fec0003800000 */
[----:B------:R-:W0:Y:S01]  /*0450*/  LDC R9, c[0x0][0x390] ;  /* 0x0000e400ff097b82 */ /* 0x000e220000000800 */
[----:B-1----:R-:W-:Y:S01]  /*0460*/  IADD3 R7, PT, PT, R15, R10, RZ ;  /* 0x0000000a0f077210 */ /* 0x002fe20007ffe0ff */
[----:B------:R-:W-:-:S04]  /*0470*/  VIADD R10, R10, 0x4 ;  /* 0x000000040a0a7836 */ /* 0x000fc80000000000 */
[----:B------:R-:W-:-:S05]  /*0480*/  IMAD.WIDE R6, R7, 0x4, R2 ;  /* 0x0000000407067825 */ /* 0x000fca00078e0202 */
[----:B0-----:R0:W-:Y:S04]  /*0490*/  STG.E desc[UR4][R6.64], R9 ;  /* 0x0000000906007986 */ /* 0x0011e8000c101904 */
[----:B------:R0:W-:Y:S04]  /*04a0*/  STG.E desc[UR4][R6.64+0x4], R9 ;  /* 0x0000040906007986 */ /* 0x0001e8000c101904 */
[----:B------:R0:W-:Y:S04]  /*04b0*/  STG.E desc[UR4][R6.64+0x8], R9 ;  /* 0x0000080906007986 */ /* 0x0001e8000c101904 */
[----:B------:R0:W-:Y:S02]  /*04c0*/  STG.E desc[UR4][R6.64+0xc], R9 ;  /* 0x00000c0906007986 */ /* 0x0001e4000c101904 */
.L_x_9:
[----:B------:R-:W-:Y:S05]  /*04d0*/  @!P1 BRA `(.L_x_6) ;  /* 0x0000000000349947 */ /* 0x000fea0003800000 */
[----:B------:R-:W-:Y:S02]  /*04e0*/  LOP3.LUT R5, R5, 0x1, RZ, 0xc0, !PT ;  /* 0x0000000105057812 */ /* 0x000fe400078ec0ff */
[----:B------:R-:W-:Y:S02]  /*04f0*/  ISETP.NE.AND P0, PT, R8, 0x1, PT ;  /* 0x000000010800780c */ /* 0x000fe40003f05270 */
[----:B------:R-:W-:-:S11]  /*0500*/  ISETP.NE.U32.AND P1, PT, R5, 0x1, PT ;  /* 0x000000010500780c */ /* 0x000fd60003f25070 */
[----:B------:R-:W2:Y:S01]  /*0510*/  @P0 LDC R5, c[0x0][0x390] ;  /* 0x0000e400ff050b82 */ /* 0x000ea20000000800 */
[----:B0-----:R-:W-:Y:S01]  /*0520*/  @P0 IMAD.IADD R9, R15, 0x1, R10 ;  /* 0x000000010f090824 */ /* 0x001fe200078e020a */
[----:B------:R-:W-:-:S03]  /*0530*/  @P0 IADD3 R10, PT, PT, R10, 0x2, RZ ;  /* 0x000000020a0a0810 */ /* 0x000fc60007ffe0ff */
[----:B------:R-:W-:-:S03]  /*0540*/  @P0 IMAD.WIDE R8, R9, 0x4, R2 ;  /* 0x0000000409080825 */ /* 0x000fc600078e0202 */
[----:B------:R-:W0:Y:S01]  /*0550*/  @!P1 LDC R11, c[0x0][0x390] ;  /* 0x0000e400ff0b9b82 */ /* 0x000e220000000800 */
[----:B-1----:R-:W-:-:S04]  /*0560*/  @!P1 IMAD.IADD R7, R15, 0x1, R10 ;  /* 0x000000010f079824 */ /* 0x002fc800078e020a */
[----:B------:R-:W-:Y:S01]  /*0570*/  @!P1 IMAD.WIDE R6, R7, 0x4, R2 ;  /* 0x0000000407069825 */ /* 0x000fe200078e0202 */
[----:B--2---:R2:W-:Y:S04]  /*0580*/  @P0 STG.E desc[UR4][R8.64], R5 ;  /* 0x0000000508000986 */ /* 0x0045e8000c101904 */
[----:B------:R2:W-:Y:S04]  /*0590*/  @P0 STG.E desc[UR4][R8.64+0x4], R5 ;  /* 0x0000040508000986 */ /* 0x0005e8000c101904 */
[----:B0-----:R2:W-:Y:S02]  /*05a0*/  @!P1 STG.E desc[UR4][R6.64], R11 ;  /* 0x0000000b06009986 */ /* 0x0015e4000c101904 */
.L_x_6:
[----:B------:R-:W-:-:S13]  /*05b0*/  ISETP.GE.AND P0, PT, R0, RZ, PT ;  /* 0x000000ff0000720c */ /* 0x000fda0003f06270 */
[----:B------:R-:W-:Y:S05]  /*05c0*/  @!P0 EXIT ;  /* 0x000000000000894d */ /* 0x000fea0003800000 */
[----:B0-2---:R-:W-:Y:S01]  /*05d0*/  SHF.R.S32.HI R9, RZ, 0x1f, R4 ;  /* 0x0000001fff097819 */ /* 0x005fe20000011404 */
[----:B------:R-:W-:Y:S01]  /*05e0*/  IMAD.MOV.U32 R5, RZ, RZ, RZ ;  /* 0x000000ffff057224 */ /* 0x000fe200078e00ff */
[----:B------:R-:W0:Y:S01]  /*05f0*/  LDCU UR8, c[0x0][0x398] ;  /* 0x00007300ff0877ac */ /* 0x000e220008000800 */
[----:B------:R-:W2:Y:S05]  /*0600*/  LDCU.64 UR6, c[0x0][0x380] ;  /* 0x00007000ff0677ac */ /* 0x000eaa0008000a00 */
.L_x_10:
[----:B-1-3--:R-:W-:-:S04]  /*0610*/  IADD3 R7, P0, PT, R4, R5, RZ ;  /* 0x0000000504077210 */ /* 0x00afc80007f1e0ff */
[----:B------:R-:W-:Y:S02]  /*0620*/  IADD3.X R8, PT, PT, RZ, R9, RZ, P0, !PT ;  /* 0x00000009ff087210 */ /* 0x000fe400007fe4ff */
[----:B--2---:R-:W-:-:S04]  /*0630*/  LEA R6, P0, R7, UR6, 0x2 ;  /* 0x0000000607067c11 */ /* 0x004fc8000f8010ff */
[----:B------:R-:W-:-:S05]  /*0640*/  LEA.HI.X R7, R7, UR7, R8, 0x2, P0 ;  /* 0x0000000707077c11 */ /* 0x000fca00080f1408 */
[----:B------:R-:W2:Y:S02]  /*0650*/  LDG.E R6, desc[UR4][R6.64] ;  /* 0x0000000406067981 */ /* 0x000ea4000c1e1900 */
[----:B--2---:R-:W-:-:S13]  /*0660*/  ISETP.NE.AND P0, PT, R6, RZ, PT ;  /* 0x000000ff0600720c */ /* 0x004fda0003f05270 */
[----:B0-----:R-:W-:Y:S05]  /*0670*/  @!P0 EXIT ;  /* 0x000000000000894d */ /* 0x001fea0003800000 */
[----:B------:R-:W-:Y:S01]  /*0680*/  IMAD R7, R0, UR8, R5 ;  /* 0x0000000800077c24 */ /* 0x000fe2000f8e0205 */
[C---:B------:R-:W-:Y:S01]  /*0690*/  ISETP.NE.AND P0, PT, R5.reuse, R0, PT ;  /* 0x000000000500720c */ /* 0x040fe20003f05270 */
[----:B------:R-:W-:Y:S02]  /*06a0*/  VIADD R5, R5, 0x1 ;  /* 0x0000000105057836 */ /* 0x000fe40000000000 */
[----:B------:R-:W-:-:S05]  /*06b0*/  IMAD.WIDE R6, R7, 0x4, R2 ;  /* 0x0000000407067825 */ /* 0x000fca00078e0202 */
[----:B------:R3:W-:Y:S05]  /*06c0*/  STG.E desc[UR4][R6.64], RZ ;  /* 0x000000ff06007986 */ /* 0x0007ea000c101904 */
[----:B------:R-:W-:Y:S05]  /*06d0*/  @P0 BRA `(.L_x_10) ;  /* 0xfffffffc00cc0947 */ /* 0x000fea000383ffff */
[----:B------:R-:W-:Y:S05]  /*06e0*/  EXIT ;  /* 0x000000000000794d */ /* 0x000fea0003800000 */
.L_x_11:
        /* <DEDUP_REMOVED lines=9> */
.L_x_14:


//--------------------- .nv.shared.reserved.0     --------------------------
	.section	.nv.shared.reserved.0,"aw",@nobits
	.weak		__nv_reservedSMEM_offset_0_alias
	.size		__nv_reservedSMEM_offset_0_alias, 0, 64
	.other		__nv_reservedSMEM_offset_0_alias,@"STO_CUDA_RESERVED_SHARED STV_DEFAULT"
__nv_reservedSMEM_offset_0_alias:
	.zero		0
	.zero		64


//--------------------- .nv.constant0._ZN2br4cuda11alibi_floatEPffii --------------------------
	.section	.nv.constant0._ZN2br4cuda11alibi_floatEPffii,"a",@progbits
	.sectionflags	@""
	.align	4
.nv.constant0._ZN2br4cuda11alibi_floatEPffii:
	.zero		916


//--------------------- .nv.constant0._ZN2br4cuda10mask_floatEPKiPffii --------------------------
	.section	.nv.constant0._ZN2br4cuda10mask_floatEPKiPffii,"a",@progbits
	.sectionflags	@""
	.align	4
.nv.constant0._ZN2br4cuda10mask_floatEPKiPffii:
	.zero		924


//--------------------- SYMBOLS --------------------------

	.type		.nv.reservedSmem.offset0,@object
	.size		.nv.reservedSmem.offset0,0x4
